//
// Generated by NVIDIA NVVM Compiler
//
// Compiler Build ID: CL-36424714
// Cuda compilation tools, release 13.0, V13.0.88
// Based on NVVM 20.0.0
//

.version 9.0
.target sm_100
.address_size 64

	// .globl	kernel
// _ZZ6kernelE7a_block has been demoted
// _ZZ6kernelE7b_block has been demoted

.visible .entry kernel(
	.param .u64 .ptr .align 1 kernel_param_0,
	.param .u64 .ptr .align 1 kernel_param_1,
	.param .u64 .ptr .align 1 kernel_param_2,
	.param .u32 kernel_param_3,
	.param .u32 kernel_param_4,
	.param .u32 kernel_param_5
)
{
	.reg .pred 	%p<4>;
	.reg .b32 	%r<110>;
	.reg .b32 	%f<251>;
	.reg .b64 	%rd<73>;
	// demoted variable
	.shared .align 4 .b8 _ZZ6kernelE7a_block[8192];
	// demoted variable
	.shared .align 4 .b8 _ZZ6kernelE7b_block[4096];
	ld.param.u32 	%r39, [kernel_param_4];
	ld.param.u32 	%r40, [kernel_param_5];
	mov.u32 	%r1, %tid.x;
	mov.u32 	%r2, %tid.y;
	mov.u32 	%r3, %ntid.x;
	mov.u32 	%r4, %ntid.y;
	mov.u32 	%r41, %ctaid.y;
	shl.b32 	%r5, %r41, 7;
	mov.u32 	%r42, %ctaid.x;
	shl.b32 	%r6, %r42, 6;
	setp.lt.s32 	%p1, %r40, 1;
	mov.f32 	%f219, 0f00000000;
	mov.f32 	%f220, %f219;
	mov.f32 	%f221, %f219;
	mov.f32 	%f222, %f219;
	mov.f32 	%f223, %f219;
	mov.f32 	%f224, %f219;
	mov.f32 	%f225, %f219;
	mov.f32 	%f226, %f219;
	mov.f32 	%f227, %f219;
	mov.f32 	%f228, %f219;
	mov.f32 	%f229, %f219;
	mov.f32 	%f230, %f219;
	mov.f32 	%f231, %f219;
	mov.f32 	%f232, %f219;
	mov.f32 	%f233, %f219;
	mov.f32 	%f234, %f219;
	mov.f32 	%f235, %f219;
	mov.f32 	%f236, %f219;
	mov.f32 	%f237, %f219;
	mov.f32 	%f238, %f219;
	mov.f32 	%f239, %f219;
	mov.f32 	%f240, %f219;
	mov.f32 	%f241, %f219;
	mov.f32 	%f242, %f219;
	mov.f32 	%f243, %f219;
	mov.f32 	%f244, %f219;
	mov.f32 	%f245, %f219;
	mov.f32 	%f246, %f219;
	mov.f32 	%f247, %f219;
	mov.f32 	%f248, %f219;
	mov.f32 	%f249, %f219;
	mov.f32 	%f250, %f219;
	@%p1 bra 	$L__BB0_5;
	add.s32 	%r44, %r5, %r2;
	shl.b32 	%r45, %r1, 2;
	mov.u32 	%r46, _ZZ6kernelE7a_block;
	add.s32 	%r47, %r46, %r45;
	shl.b32 	%r48, %r2, 8;
	mov.u32 	%r49, _ZZ6kernelE7b_block;
	add.s32 	%r50, %r49, %r48;
	mul.lo.s32 	%r7, %r44, %r40;
	shl.b32 	%r51, %r2, 6;
	add.s32 	%r8, %r47, %r51;
	add.s32 	%r52, %r44, %r4;
	mul.lo.s32 	%r9, %r52, %r40;
	shl.b32 	%r10, %r4, 6;
	add.s32 	%r11, %r8, %r10;
	add.s32 	%r53, %r52, %r4;
	mul.lo.s32 	%r12, %r53, %r40;
	add.s32 	%r13, %r11, %r10;
	add.s32 	%r54, %r53, %r4;
	mul.lo.s32 	%r14, %r54, %r40;
	add.s32 	%r15, %r13, %r10;
	add.s32 	%r55, %r54, %r4;
	mul.lo.s32 	%r16, %r55, %r40;
	add.s32 	%r17, %r15, %r10;
	add.s32 	%r56, %r55, %r4;
	mul.lo.s32 	%r18, %r56, %r40;
	add.s32 	%r19, %r17, %r10;
	add.s32 	%r57, %r56, %r4;
	mul.lo.s32 	%r20, %r57, %r40;
	add.s32 	%r21, %r19, %r10;
	add.s32 	%r58, %r57, %r4;
	mul.lo.s32 	%r22, %r58, %r40;
	add.s32 	%r23, %r50, %r45;
	shl.b32 	%r24, %r3, 2;
	add.s32 	%r25, %r23, %r24;
	add.s32 	%r26, %r25, %r24;
	shl.b32 	%r27, %r3, 3;
	mul.lo.s32 	%r28, %r3, 12;
	mov.b32 	%r106, 0;
	mov.f32 	%f219, 0f00000000;
	cvt.u64.u32 	%rd24, %r24;
$L__BB0_2:
	ld.param.u64 	%rd71, [kernel_param_1];
	ld.param.u64 	%rd70, [kernel_param_0];
	shl.b32 	%r60, %r2, 6;
	mov.u32 	%r61, _ZZ6kernelE7a_block;
	add.s32 	%r108, %r61, %r60;
	shl.b32 	%r62, %r1, 2;
	mov.u32 	%r63, _ZZ6kernelE7b_block;
	add.s32 	%r107, %r63, %r62;
	add.s32 	%r64, %r106, %r1;
	add.s32 	%r65, %r64, %r7;
	cvta.to.global.u64 	%rd4, %rd70;
	mul.wide.s32 	%rd5, %r65, 4;
	add.s64 	%rd6, %rd4, %rd5;
	ld.global.f32 	%f131, [%rd6];
	st.shared.f32 	[%r8], %f131;
	add.s32 	%r66, %r64, %r9;
	mul.wide.s32 	%rd7, %r66, 4;
	add.s64 	%rd8, %rd4, %rd7;
	ld.global.f32 	%f132, [%rd8];
	st.shared.f32 	[%r11], %f132;
	add.s32 	%r67, %r64, %r12;
	mul.wide.s32 	%rd9, %r67, 4;
	add.s64 	%rd10, %rd4, %rd9;
	ld.global.f32 	%f133, [%rd10];
	st.shared.f32 	[%r13], %f133;
	add.s32 	%r68, %r64, %r14;
	mul.wide.s32 	%rd11, %r68, 4;
	add.s64 	%rd12, %rd4, %rd11;
	ld.global.f32 	%f134, [%rd12];
	st.shared.f32 	[%r15], %f134;
	add.s32 	%r69, %r64, %r16;
	mul.wide.s32 	%rd13, %r69, 4;
	add.s64 	%rd14, %rd4, %rd13;
	ld.global.f32 	%f135, [%rd14];
	st.shared.f32 	[%r17], %f135;
	add.s32 	%r70, %r64, %r18;
	mul.wide.s32 	%rd15, %r70, 4;
	add.s64 	%rd16, %rd4, %rd15;
	ld.global.f32 	%f136, [%rd16];
	st.shared.f32 	[%r19], %f136;
	add.s32 	%r71, %r64, %r20;
	mul.wide.s32 	%rd17, %r71, 4;
	add.s64 	%rd18, %rd4, %rd17;
	ld.global.f32 	%f137, [%rd18];
	st.shared.f32 	[%r21], %f137;
	add.s32 	%r72, %r64, %r22;
	mul.wide.s32 	%rd19, %r72, 4;
	add.s64 	%rd20, %rd4, %rd19;
	ld.global.f32 	%f138, [%rd20];
	add.s32 	%r73, %r21, %r10;
	st.shared.f32 	[%r73], %f138;
	add.s32 	%r74, %r106, %r2;
	add.s32 	%r75, %r6, %r1;
	mad.lo.s32 	%r76, %r74, %r39, %r75;
	cvta.to.global.u64 	%rd21, %rd71;
	mul.wide.s32 	%rd22, %r76, 4;
	add.s64 	%rd23, %rd21, %rd22;
	ld.global.f32 	%f139, [%rd23];
	st.shared.f32 	[%r23], %f139;
	add.s64 	%rd25, %rd23, %rd24;
	ld.global.f32 	%f140, [%rd25];
	st.shared.f32 	[%r25], %f140;
	add.s64 	%rd26, %rd25, %rd24;
	ld.global.f32 	%f141, [%rd26];
	st.shared.f32 	[%r26], %f141;
	add.s64 	%rd27, %rd26, %rd24;
	ld.global.f32 	%f142, [%rd27];
	add.s32 	%r77, %r26, %r24;
	st.shared.f32 	[%r77], %f142;
	bar.sync 	0;
	mov.b32 	%r109, 0;
$L__BB0_3:
	ld.shared.f32 	%f143, [%r108];
	add.s32 	%r78, %r108, %r10;
	ld.shared.f32 	%f144, [%r78];
	add.s32 	%r79, %r78, %r10;
	ld.shared.f32 	%f145, [%r79];
	add.s32 	%r80, %r79, %r10;
	ld.shared.f32 	%f146, [%r80];
	add.s32 	%r81, %r80, %r10;
	ld.shared.f32 	%f147, [%r81];
	add.s32 	%r82, %r81, %r10;
	ld.shared.f32 	%f148, [%r82];
	add.s32 	%r83, %r82, %r10;
	ld.shared.f32 	%f149, [%r83];
	add.s32 	%r84, %r83, %r10;
	ld.shared.f32 	%f150, [%r84];
	ld.shared.f32 	%f151, [%r107];
	add.s32 	%r85, %r107, %r24;
	ld.shared.f32 	%f152, [%r85];
	add.s32 	%r86, %r107, %r27;
	ld.shared.f32 	%f153, [%r86];
	add.s32 	%r87, %r107, %r28;
	ld.shared.f32 	%f154, [%r87];
	fma.rn.f32 	%f250, %f143, %f151, %f250;
	fma.rn.f32 	%f249, %f143, %f152, %f249;
	fma.rn.f32 	%f248, %f143, %f153, %f248;
	fma.rn.f32 	%f247, %f143, %f154, %f247;
	fma.rn.f32 	%f246, %f144, %f151, %f246;
	fma.rn.f32 	%f245, %f144, %f152, %f245;
	fma.rn.f32 	%f244, %f144, %f153, %f244;
	fma.rn.f32 	%f243, %f144, %f154, %f243;
	fma.rn.f32 	%f242, %f145, %f151, %f242;
	fma.rn.f32 	%f241, %f145, %f152, %f241;
	fma.rn.f32 	%f240, %f145, %f153, %f240;
	fma.rn.f32 	%f239, %f145, %f154, %f239;
	fma.rn.f32 	%f238, %f146, %f151, %f238;
	fma.rn.f32 	%f237, %f146, %f152, %f237;
	fma.rn.f32 	%f236, %f146, %f153, %f236;
	fma.rn.f32 	%f235, %f146, %f154, %f235;
	fma.rn.f32 	%f234, %f147, %f151, %f234;
	fma.rn.f32 	%f233, %f147, %f152, %f233;
	fma.rn.f32 	%f232, %f147, %f153, %f232;
	fma.rn.f32 	%f231, %f147, %f154, %f231;
	fma.rn.f32 	%f230, %f148, %f151, %f230;
	fma.rn.f32 	%f229, %f148, %f152, %f229;
	fma.rn.f32 	%f228, %f148, %f153, %f228;
	fma.rn.f32 	%f227, %f148, %f154, %f227;
	fma.rn.f32 	%f226, %f149, %f151, %f226;
	fma.rn.f32 	%f225, %f149, %f152, %f225;
	fma.rn.f32 	%f224, %f149, %f153, %f224;
	fma.rn.f32 	%f223, %f149, %f154, %f223;
	fma.rn.f32 	%f222, %f150, %f151, %f222;
	fma.rn.f32 	%f221, %f150, %f152, %f221;
	fma.rn.f32 	%f220, %f150, %f153, %f220;
	fma.rn.f32 	%f219, %f150, %f154, %f219;
	add.s32 	%r109, %r109, 1;
	add.s32 	%r108, %r108, 4;
	add.s32 	%r107, %r107, 256;
	setp.ne.s32 	%p2, %r109, 16;
	@%p2 bra 	$L__BB0_3;
	bar.sync 	0;
	add.s32 	%r106, %r106, 16;
	setp.lt.s32 	%p3, %r106, %r40;
	@%p3 bra 	$L__BB0_2;
$L__BB0_5:
	ld.param.u64 	%rd72, [kernel_param_2];
	cvta.to.global.u64 	%rd28, %rd72;
	add.s32 	%r88, %r5, %r2;
	add.s32 	%r89, %r6, %r1;
	mad.lo.s32 	%r90, %r88, %r39, %r89;
	mul.wide.s32 	%rd29, %r90, 4;
	add.s64 	%rd30, %rd28, %rd29;
	st.global.f32 	[%rd30], %f250;
	shl.b32 	%r91, %r3, 2;
	cvt.u64.u32 	%rd31, %r91;
	add.s64 	%rd32, %rd30, %rd31;
	st.global.f32 	[%rd32], %f249;
	add.s64 	%rd33, %rd32, %rd31;
	st.global.f32 	[%rd33], %f248;
	add.s64 	%rd34, %rd33, %rd31;
	st.global.f32 	[%rd34], %f247;
	add.s32 	%r92, %r88, %r4;
	mad.lo.s32 	%r93, %r92, %r39, %r89;
	mul.wide.s32 	%rd35, %r93, 4;
	add.s64 	%rd36, %rd28, %rd35;
	st.global.f32 	[%rd36], %f246;
	add.s64 	%rd37, %rd36, %rd31;
	st.global.f32 	[%rd37], %f245;
	add.s64 	%rd38, %rd37, %rd31;
	st.global.f32 	[%rd38], %f244;
	add.s64 	%rd39, %rd38, %rd31;
	st.global.f32 	[%rd39], %f243;
	add.s32 	%r94, %r92, %r4;
	mad.lo.s32 	%r95, %r94, %r39, %r89;
	mul.wide.s32 	%rd40, %r95, 4;
	add.s64 	%rd41, %rd28, %rd40;
	st.global.f32 	[%rd41], %f242;
	add.s64 	%rd42, %rd41, %rd31;
	st.global.f32 	[%rd42], %f241;
	add.s64 	%rd43, %rd42, %rd31;
	st.global.f32 	[%rd43], %f240;
	add.s64 	%rd44, %rd43, %rd31;
	st.global.f32 	[%rd44], %f239;
	add.s32 	%r96, %r94, %r4;
	mad.lo.s32 	%r97, %r96, %r39, %r89;
	mul.wide.s32 	%rd45, %r97, 4;
	add.s64 	%rd46, %rd28, %rd45;
	st.global.f32 	[%rd46], %f238;
	add.s64 	%rd47, %rd46, %rd31;
	st.global.f32 	[%rd47], %f237;
	add.s64 	%rd48, %rd47, %rd31;
	st.global.f32 	[%rd48], %f236;
	add.s64 	%rd49, %rd48, %rd31;
	st.global.f32 	[%rd49], %f235;
	add.s32 	%r98, %r96, %r4;
	mad.lo.s32 	%r99, %r98, %r39, %r89;
	mul.wide.s32 	%rd50, %r99, 4;
	add.s64 	%rd51, %rd28, %rd50;
	st.global.f32 	[%rd51], %f234;
	add.s64 	%rd52, %rd51, %rd31;
	st.global.f32 	[%rd52], %f233;
	add.s64 	%rd53, %rd52, %rd31;
	st.global.f32 	[%rd53], %f232;
	add.s64 	%rd54, %rd53, %rd31;
	st.global.f32 	[%rd54], %f231;
	add.s32 	%r100, %r98, %r4;
	mad.lo.s32 	%r101, %r100, %r39, %r89;
	mul.wide.s32 	%rd55, %r101, 4;
	add.s64 	%rd56, %rd28, %rd55;
	st.global.f32 	[%rd56], %f230;
	add.s64 	%rd57, %rd56, %rd31;
	st.global.f32 	[%rd57], %f229;
	add.s64 	%rd58, %rd57, %rd31;
	st.global.f32 	[%rd58], %f228;
	add.s64 	%rd59, %rd58, %rd31;
	st.global.f32 	[%rd59], %f227;
	add.s32 	%r102, %r100, %r4;
	mad.lo.s32 	%r103, %r102, %r39, %r89;
	mul.wide.s32 	%rd60, %r103, 4;
	add.s64 	%rd61, %rd28, %rd60;
	st.global.f32 	[%rd61], %f226;
	add.s64 	%rd62, %rd61, %rd31;
	st.global.f32 	[%rd62], %f225;
	add.s64 	%rd63, %rd62, %rd31;
	st.global.f32 	[%rd63], %f224;
	add.s64 	%rd64, %rd63, %rd31;
	st.global.f32 	[%rd64], %f223;
	add.s32 	%r104, %r102, %r4;
	mad.lo.s32 	%r105, %r104, %r39, %r89;
	mul.wide.s32 	%rd65, %r105, 4;
	add.s64 	%rd66, %rd28, %rd65;
	st.global.f32 	[%rd66], %f222;
	add.s64 	%rd67, %rd66, %rd31;
	st.global.f32 	[%rd67], %f221;
	add.s64 	%rd68, %rd67, %rd31;
	st.global.f32 	[%rd68], %f220;
	add.s64 	%rd69, %rd68, %rd31;
	st.global.f32 	[%rd69], %f219;
	ret;

}


// ===== COMPILED SASS (sm_100) =====

	.target	sm_100

	.elftype	@"ET_EXEC"


//--------------------- .note.nv.tkinfo           --------------------------
	.section	.note.nv.tkinfo,"",@"SHT_NOTE"
	.sectionflags	@"SHF_NOTE_NV_TKINFO"
	.tkinfo
        /*0018*/ 	.word	0x00000002
        /*0030*/ 	.string	""
        /*0030*/ 	.string	"ptxas"
        /*0030*/ 	.string	"Cuda compilation tools, release 13.0, V13.0.88"
        /*0030*/ 	.string	"Build cuda_13.0.r13.0/compiler.36424714_0"
        /*0030*/ 	.string	"-arch sm_100 -m 64 "



//--------------------- .note.nv.cuinfo           --------------------------
	.section	.note.nv.cuinfo,"",@"SHT_NOTE"
	.sectionflags	@"SHF_NOTE_NV_CUINFO"
        /*0018*/ 	.short	0x0002
        /*001a*/ 	.short	0x0064
        /*001c*/ 	.short	0x0082
	.zero		2


//--------------------- .nv.info                  --------------------------
	.section	.nv.info,"",@"SHT_CUDA_INFO"
	.align	4


	//----- nvinfo : EIATTR_REGCOUNT
	.align		4
        /*0000*/ 	.byte	0x04, 0x2f
        /*0002*/ 	.short	(.L_1 - .L_0)
	.align		4
.L_0:
        /*0004*/ 	.word	index@(kernel)
        /*0008*/ 	.word	0x00000048


	//----- nvinfo : EIATTR_FRAME_SIZE
	.align		4
.L_1:
        /*000c*/ 	.byte	0x04, 0x11
        /*000e*/ 	.short	(.L_3 - .L_2)
	.align		4
.L_2:
        /*0010*/ 	.word	index@(kernel)
        /*0014*/ 	.word	0x00000000


	//----- nvinfo : EIATTR_MIN_STACK_SIZE
	.align		4
.L_3:
        /*0018*/ 	.byte	0x04, 0x12
        /*001a*/ 	.short	(.L_5 - .L_4)
	.align		4
.L_4:
        /*001c*/ 	.word	index@(kernel)
        /*0020*/ 	.word	0x00000000
.L_5:


//--------------------- .nv.compat                --------------------------
	.section	.nv.compat,"",@"SHT_CUDA_COMPAT_INFO"
	.align	4
        /*0000*/ 	.byte	0x02, 0x09, 0x00, 0x00, 0x02, 0x02, 0x01, 0x00, 0x02, 0x05, 0x05, 0x00, 0x03, 0x07, 0x01, 0x01
        /*0010*/ 	.byte	0x02, 0x03, 0x00, 0x00, 0x02, 0x06, 0x01, 0x00, 0x04, 0x0b, 0x08, 0x00, 0x09, 0x00, 0x00, 0x00
        /*0020*/ 	.byte	0x00, 0x00, 0x00, 0x00


//--------------------- .nv.info.kernel           --------------------------
	.section	.nv.info.kernel,"",@"SHT_CUDA_INFO"
	.sectionflags	@""
	.align	4


	//----- nvinfo : EIATTR_CUDA_API_VERSION
	.align		4
        /*0000*/ 	.byte	0x04, 0x37
        /*0002*/ 	.short	(.L_7 - .L_6)
.L_6:
        /*0004*/ 	.word	0x00000082


	//----- nvinfo : EIATTR_KPARAM_INFO
	.align		4
.L_7:
        /*0008*/ 	.byte	0x04, 0x17
        /*000a*/ 	.short	(.L_9 - .L_8)
.L_8:
        /*000c*/ 	.word	0x00000000
        /*0010*/ 	.short	0x0005
        /*0012*/ 	.short	0x0020
        /*0014*/ 	.byte	0x00, 0xf0, 0x11, 0x00


	//----- nvinfo : EIATTR_KPARAM_INFO
	.align		4
.L_9:
        /*0018*/ 	.byte	0x04, 0x17
        /*001a*/ 	.short	(.L_11 - .L_10)
.L_10:
        /*001c*/ 	.word	0x00000000
        /*0020*/ 	.short	0x0004
        /*0022*/ 	.short	0x001c
        /*0024*/ 	.byte	0x00, 0xf0, 0x11, 0x00


	//----- nvinfo : EIATTR_KPARAM_INFO
	.align		4
.L_11:
        /*0028*/ 	.byte	0x04, 0x17
        /*002a*/ 	.short	(.L_13 - .L_12)
.L_12:
        /*002c*/ 	.word	0x00000000
        /*0030*/ 	.short	0x0003
        /*0032*/ 	.short	0x0018
        /*0034*/ 	.byte	0x00, 0xf0, 0x11, 0x00


	//----- nvinfo : EIATTR_KPARAM_INFO
	.align		4
.L_13:
        /*0038*/ 	.byte	0x04, 0x17
        /*003a*/ 	.short	(.L_15 - .L_14)
.L_14:
        /*003c*/ 	.word	0x00000000
        /*0040*/ 	.short	0x0002
        /*0042*/ 	.short	0x0010
        /*0044*/ 	.byte	0x00, 0xf5, 0x21, 0x00


	//----- nvinfo : EIATTR_KPARAM_INFO
	.align		4
.L_15:
        /*0048*/ 	.byte	0x04, 0x17
        /*004a*/ 	.short	(.L_17 - .L_16)
.L_16:
        /*004c*/ 	.word	0x00000000
        /*0050*/ 	.short	0x0001
        /*0052*/ 	.short	0x0008
        /*0054*/ 	.byte	0x00, 0xf5, 0x21, 0x00


	//----- nvinfo : EIATTR_KPARAM_INFO
	.align		4
.L_17:
        /*0058*/ 	.byte	0x04, 0x17
        /*005a*/ 	.short	(.L_19 - .L_18)
.L_18:
        /*005c*/ 	.word	0x00000000
        /*0060*/ 	.short	0x0000
        /*0062*/ 	.short	0x0000
        /*0064*/ 	.byte	0x00, 0xf5, 0x21, 0x00


	//----- nvinfo : EIATTR_SPARSE_MMA_MASK
	.align		4
.L_19:
        /*0068*/ 	.byte	0x03, 0x50
        /*006a*/ 	.short	0x0000


	//----- nvinfo : EIATTR_MAXREG_COUNT
	.align		4
        /*006c*/ 	.byte	0x03, 0x1b
        /*006e*/ 	.short	0x00ff


	//----- nvinfo : EIATTR_NUM_BARRIERS
	.align		4
        /*0070*/ 	.byte	0x02, 0x4c
        /*0072*/ 	.byte	0x01
	.zero		1


	//----- nvinfo : EIATTR_MERCURY_ISA_VERSION
	.align		4
        /*0074*/ 	.byte	0x03, 0x5f
        /*0076*/ 	.short	0x0101


	//----- nvinfo : EIATTR_VRC_CTA_INIT_COUNT
	.align		4
        /*0078*/ 	.byte	0x02, 0x4a
	.zero		1
	.zero		1


	//----- nvinfo : EIATTR_EXIT_INSTR_OFFSETS
	.align		4
        /*007c*/ 	.byte	0x04, 0x1c
        /*007e*/ 	.short	(.L_21 - .L_20)


	//   ....[0]....
.L_20:
        /*0080*/ 	.word	0x000020c0


	//----- nvinfo : EIATTR_CBANK_PARAM_SIZE
	.align		4
.L_21:
        /*0084*/ 	.byte	0x03, 0x19
        /*0086*/ 	.short	0x0024


	//----- nvinfo : EIATTR_PARAM_CBANK
	.align		4
        /*0088*/ 	.byte	0x04, 0x0a
        /*008a*/ 	.short	(.L_23 - .L_22)
	.align		4
.L_22:
        /*008c*/ 	.word	index@(.nv.constant0.kernel)
        /*0090*/ 	.short	0x0380
        /*0092*/ 	.short	0x0024


	//----- nvinfo : EIATTR_SW_WAR
	.align		4
.L_23:
        /*0094*/ 	.byte	0x04, 0x36
        /*0096*/ 	.short	(.L_25 - .L_24)
.L_24:
        /*0098*/ 	.word	0x00000008
.L_25:


//--------------------- .nv.callgraph             --------------------------
	.section	.nv.callgraph,"",@"SHT_CUDA_CALLGRAPH"
	.align	4
	.sectionentsize	8
	.align		4
        /*0000*/ 	.word	0x00000000
	.align		4
        /*0004*/ 	.word	0xffffffff
	.align		4
        /*0008*/ 	.word	0x00000000
	.align		4
        /*000c*/ 	.word	0xfffffffe
	.align		4
        /*0010*/ 	.word	0x00000000
	.align		4
        /*0014*/ 	.word	0xfffffffd
	.align		4
        /*0018*/ 	.word	0x00000000
	.align		4
        /*001c*/ 	.word	0xfffffffc


//--------------------- .text.kernel              --------------------------
	.section	.text.kernel,"ax",@progbits
	.align	128
        .global         kernel
        .type           kernel,@function
        .size           kernel,(.L_x_4 - kernel)
        .other          kernel,@"STO_CUDA_ENTRY STV_DEFAULT"
kernel:
.text.kernel:
[----:B------:R-:W-:Y:S01]  /*0000*/  LDC R1, c[0x0][0x37c] ;  /* 0x0000df00ff017b82 */ /* 0x000fe20000000800 */
[----:B------:R-:W0:Y:S01]  /*0010*/  LDCU UR4, c[0x0][0x3a0] ;  /* 0x00007400ff0477ac */ /* 0x000e220008000800 */
[----:B------:R-:W1:Y:S01]  /*0020*/  S2R R21, SR_TID.X ;  /* 0x0000000000157919 */ /* 0x000e620000002100 */
[----:B------:R-:W-:Y:S01]  /*0030*/  HFMA2 R60, -RZ, RZ, 0, 0 ;  /* 0x00000000ff3c7431 */ /* 0x000fe200000001ff */
[----:B------:R-:W-:Y:S01]  /*0040*/  CS2R R56, SRZ ;  /* 0x0000000000387805 */ /* 0x000fe2000001ff00 */
[----:B------:R-:W2:Y:S01]  /*0050*/  LDCU UR7, c[0x0][0x360] ;  /* 0x00006c00ff0777ac */ /* 0x000ea20008000800 */
[----:B------:R-:W3:Y:S02]  /*0060*/  S2R R22, SR_TID.Y ;  /* 0x0000000000167919 */ /* 0x000ee40000002200 */
[----:B------:R-:W4:Y:S01]  /*0070*/  LDC R26, c[0x0][0x364] ;  /* 0x0000d900ff1a7b82 */ /* 0x000f220000000800 */
[----:B------:R-:W-:Y:S01]  /*0080*/  HFMA2 R0, -RZ, RZ, 0, 0 ;  /* 0x00000000ff007431 */ /* 0x000fe200000001ff */
[----:B------:R-:W-:Y:S01]  /*0090*/  CS2R R58, SRZ ;  /* 0x00000000003a7805 */ /* 0x000fe2000001ff00 */
[----:B------:R-:W1:Y:S01]  /*00a0*/  S2R R23, SR_CTAID.Y ;  /* 0x0000000000177919 */ /* 0x000e620000002600 */
[----:B------:R-:W-:-:S02]  /*00b0*/  MOV R64, RZ ;  /* 0x000000ff00407202 */ /* 0x000fc40000000f00 */
[----:B------:R-:W-:Y:S02]  /*00c0*/  CS2R R46, SRZ ;  /* 0x00000000002e7805 */ /* 0x000fe4000001ff00 */
[----:B------:R-:W-:Y:S01]  /*00d0*/  CS2R R52, SRZ ;  /* 0x0000000000347805 */ /* 0x000fe2000001ff00 */
[----:B------:R-:W1:Y:S01]  /*00e0*/  S2R R24, SR_CTAID.X ;  /* 0x0000000000187919 */ /* 0x000e620000002500 */
[----:B------:R-:W-:Y:S02]  /*00f0*/  CS2R R2, SRZ ;  /* 0x0000000000027805 */ /* 0x000fe4000001ff00 */
[----:B------:R-:W-:Y:S02]  /*0100*/  CS2R R4, SRZ ;  /* 0x0000000000047805 */ /* 0x000fe4000001ff00 */
[----:B------:R-:W-:Y:S02]  /*0110*/  CS2R R6, SRZ ;  /* 0x0000000000067805 */ /* 0x000fe4000001ff00 */
[----:B------:R-:W-:Y:S01]  /*0120*/  CS2R R8, SRZ ;  /* 0x0000000000087805 */ /* 0x000fe2000001ff00 */
[----:B0-----:R-:W-:Y:S01]  /*0130*/  UISETP.GE.AND UP0, UPT, UR4, 0x1, UPT ;  /* 0x000000010400788c */ /* 0x001fe2000bf06270 */
[----:B------:R-:W-:-:S02]  /*0140*/  CS2R R10, SRZ ;  /* 0x00000000000a7805 */ /* 0x000fc4000001ff00 */
[----:B------:R-:W-:Y:S02]  /*0150*/  CS2R R12, SRZ ;  /* 0x00000000000c7805 */ /* 0x000fe4000001ff00 */
[----:B------:R-:W-:Y:S02]  /*0160*/  CS2R R14, SRZ ;  /* 0x00000000000e7805 */ /* 0x000fe4000001ff00 */
[----:B------:R-:W-:Y:S02]  /*0170*/  CS2R R16, SRZ ;  /* 0x0000000000107805 */ /* 0x000fe4000001ff00 */
[----:B------:R-:W-:Y:S02]  /*0180*/  CS2R R18, SRZ ;  /* 0x0000000000127805 */ /* 0x000fe4000001ff00 */
[----:B------:R-:W-:Y:S02]  /*0190*/  MOV R20, RZ ;  /* 0x000000ff00147202 */ /* 0x000fe40000000f00 */
[----:B------:R-:W-:Y:S01]  /*01a0*/  CS2R R50, SRZ ;  /* 0x0000000000327805 */ /* 0x000fe2000001ff00 */
[----:B------:R-:W0:Y:S01]  /*01b0*/  LDCU.64 UR10, c[0x0][0x358] ;  /* 0x00006b00ff0a77ac */ /* 0x000e220008000a00 */
[----:B--23--:R-:W-:Y:S05]  /*01c0*/  BRA.U !UP0, `(.L_x_0) ;  /* 0x00000019080c7547 */ /* 0x00cfea000b800000 */
[----:B------:R-:W2:Y:S01]  /*01d0*/  S2UR UR6, SR_CgaCtaId ;  /* 0x00000000000679c3 */ /* 0x000ea20000008800 */
[----:B------:R-:W-:Y:S01]  /*01e0*/  UMOV UR4, 0x400 ;  /* 0x0000040000047882 */ /* 0x000fe20000000000 */
[----:B------:R-:W-:Y:S01]  /*01f0*/  MOV R60, RZ ;  /* 0x000000ff003c7202 */ /* 0x000fe20000000f00 */
[----:B------:R-:W-:Y:S02]  /*0200*/  UIADD3 UR5, UPT, UPT, UR4, 0x2000, URZ ;  /* 0x0000200004057890 */ /* 0x000fe4000fffe0ff */
[----:B------:R-:W-:Y:S02]  /*0210*/  USHF.L.U32 UR9, UR7, 0x2, URZ ;  /* 0x0000000207097899 */ /* 0x000fe400080006ff */
[----:B--2---:R-:W-:Y:S02]  /*0220*/  ULEA UR4, UR6, UR4, 0x18 ;  /* 0x0000000406047291 */ /* 0x004fe4000f8ec0ff */
[----:B------:R-:W-:-:S04]  /*0230*/  ULEA UR5, UR6, UR5, 0x18 ;  /* 0x0000000506057291 */ /* 0x000fc8000f8ec0ff */
[C---:B-1----:R-:W-:Y:S01]  /*0240*/  LEA R27, R21.reuse, UR4, 0x2 ;  /* 0x00000004151b7c11 */ /* 0x042fe2000f8e10ff */
[----:B------:R-:W-:Y:S01]  /*0250*/  UMOV UR4, URZ ;  /* 0x000000ff00047c82 */ /* 0x000fe20008000000 */
[C---:B------:R-:W-:Y:S02]  /*0260*/  LEA R28, R22.reuse, UR5, 0x8 ;  /* 0x00000005161c7c11 */ /* 0x040fe4000f8e40ff */
[----:B------:R-:W-:Y:S02]  /*0270*/  LEA R27, R22, R27, 0x6 ;  /* 0x0000001b161b7211 */ /* 0x000fe400078e30ff */
[----:B------:R-:W-:-:S07]  /*0280*/  LEA R28, R21, R28, 0x2 ;  /* 0x0000001c151c7211 */ /* 0x000fce00078e10ff */
.L_x_2:
[----:B------:R-:W-:Y:S01]  /*0290*/  LEA R49, R23, R22, 0x7 ;  /* 0x0000001617317211 */ /* 0x000fe200078e38ff */
[----:B------:R-:W1:Y:S01]  /*02a0*/  LDC.64 R32, c[0x0][0x388] ;  /* 0x0000e200ff207b82 */ /* 0x000e620000000a00 */
[----:B------:R-:W2:Y:S01]  /*02b0*/  LDCU UR5, c[0x0][0x39c] ;  /* 0x00007380ff0577ac */ /* 0x000ea20008000800 */
[----:B------:R-:W-:Y:S02]  /*02c0*/  IADD3 R35, PT, PT, R22, UR4, RZ ;  /* 0x0000000416237c10 */ /* 0x000fe4000fffe0ff */
[-C--:B----4-:R-:W-:Y:S01]  /*02d0*/  IADD3 R45, PT, PT, R49, R26.reuse, RZ ;  /* 0x0000001a312d7210 */ /* 0x090fe20007ffe0ff */
[----:B------:R-:W3:Y:S01]  /*02e0*/  LDCU UR12, c[0x0][0x3a0] ;  /* 0x00007400ff0c77ac */ /* 0x000ee20008000800 */
[----:B------:R-:W-:Y:S02]  /*02f0*/  LEA R34, R24, R21, 0x6 ;  /* 0x0000001518227211 */ /* 0x000fe400078e30ff */
[----:B------:R-:W4:Y:S01]  /*0300*/  LDC.64 R30, c[0x0][0x380] ;  /* 0x0000e000ff1e7b82 */ /* 0x000f220000000a00 */
[----:B------:R-:W-:-:S02]  /*0310*/  IADD3 R41, PT, PT, R45, R26, RZ ;  /* 0x0000001a2d297210 */ /* 0x000fc40007ffe0ff */
[----:B------:R-:W-:Y:S02]  /*0320*/  IADD3 R29, PT, PT, R21, UR4, RZ ;  /* 0x00000004151d7c10 */ /* 0x000fe4000fffe0ff */
[----:B------:R-:W-:-:S04]  /*0330*/  IADD3 R39, PT, PT, R41, R26, RZ ;  /* 0x0000001a29277210 */ /* 0x000fc80007ffe0ff */
[----:B------:R-:W-:Y:S01]  /*0340*/  IADD3 R37, PT, PT, R39, R26, RZ ;  /* 0x0000001a27257210 */ /* 0x000fe20007ffe0ff */
[----:B--2---:R-:W-:-:S03]  /*0350*/  IMAD R35, R35, UR5, R34 ;  /* 0x0000000523237c24 */ /* 0x004fc6000f8e0222 */
[----:B------:R-:W-:Y:S01]  /*0360*/  IADD3 R55, PT, PT, R37, R26, RZ ;  /* 0x0000001a25377210 */ /* 0x000fe20007ffe0ff */
[----:B---3--:R-:W-:-:S03]  /*0370*/  IMAD R49, R49, UR12, R29 ;  /* 0x0000000c31317c24 */ /* 0x008fc6000f8e021d */
[-C--:B------:R-:W-:Y:S01]  /*0380*/  IADD3 R43, PT, PT, R55, R26.reuse, RZ ;  /* 0x0000001a372b7210 */ /* 0x080fe20007ffe0ff */
[----:B------:R-:W-:Y:S02]  /*0390*/  IMAD R45, R45, UR12, R29 ;  /* 0x0000000c2d2d7c24 */ /* 0x000fe4000f8e021d */
[----:B-1----:R-:W-:Y:S01]  /*03a0*/  IMAD.WIDE R32, R35, 0x4, R32 ;  /* 0x0000000423207825 */ /* 0x002fe200078e0220 */
[----:B------:R-:W-:-:S03]  /*03b0*/  IADD3 R34, PT, PT, R43, R26, RZ ;  /* 0x0000001a2b227210 */ /* 0x000fc60007ffe0ff */
[----:B----4-:R-:W-:Y:S01]  /*03c0*/  IMAD.WIDE R48, R49, 0x4, R30 ;  /* 0x0000000431307825 */ /* 0x010fe200078e021e */
[----:B------:R-:W-:-:S03]  /*03d0*/  IADD3 R42, P0, PT, R32, UR9, RZ ;  /* 0x00000009202a7c10 */ /* 0x000fc6000ff1e0ff */
[----:B------:R-:W-:Y:S01]  /*03e0*/  IMAD.WIDE R44, R45, 0x4, R30 ;  /* 0x000000042d2c7825 */ /* 0x000fe200078e021e */
[----:B0-----:R0:W2:Y:S03]  /*03f0*/  LDG.E R54, desc[UR10][R48.64] ;  /* 0x0000000a30367981 */ /* 0x0010a6000c1e1900 */
[--C-:B------:R-:W-:Y:S01]  /*0400*/  IMAD R43, R43, UR12, R29.reuse ;  /* 0x0000000c2b2b7c24 */ /* 0x100fe2000f8e021d */
[----:B------:R1:W3:Y:S01]  /*0410*/  LDG.E R25, desc[UR10][R44.64] ;  /* 0x0000000a2c197981 */ /* 0x0002e2000c1e1900 */
[--C-:B------:R-:W-:Y:S02]  /*0420*/  IMAD R41, R41, UR12, R29.reuse ;  /* 0x0000000c29297c24 */ /* 0x100fe4000f8e021d */
[--C-:B------:R-:W-:Y:S02]  /*0430*/  IMAD R39, R39, UR12, R29.reuse ;  /* 0x0000000c27277c24 */ /* 0x100fe4000f8e021d */
[----:B------:R-:W-:-:S02]  /*0440*/  IMAD R37, R37, UR12, R29 ;  /* 0x0000000c25257c24 */ /* 0x000fc4000f8e021d */
[----:B------:R-:W-:Y:S02]  /*0450*/  IMAD R55, R55, UR12, R29 ;  /* 0x0000000c37377c24 */ /* 0x000fe4000f8e021d */
[--C-:B0-----:R-:W-:Y:S01]  /*0460*/  IMAD.WIDE R48, R43, 0x4, R30.reuse ;  /* 0x000000042b307825 */ /* 0x101fe200078e021e */
[----:B------:R-:W-:Y:S02]  /*0470*/  IADD3.X R43, PT, PT, RZ, R33, RZ, P0, !PT ;  /* 0x00000021ff2b7210 */ /* 0x000fe400007fe4ff */
[----:B-1----:R-:W-:Y:S01]  /*0480*/  IADD3 R44, P0, PT, R42, UR9, RZ ;  /* 0x000000092a2c7c10 */ /* 0x002fe2000ff1e0ff */
[----:B------:R-:W-:Y:S01]  /*0490*/  IMAD.WIDE R40, R41, 0x4, R30 ;  /* 0x0000000429287825 */ /* 0x000fe200078e021e */
[----:B------:R-:W4:Y:S03]  /*04a0*/  LDG.E R33, desc[UR10][R32.64] ;  /* 0x0000000a20217981 */ /* 0x000f26000c1e1900 */
[----:B------:R-:W-:Y:S01]  /*04b0*/  IMAD R29, R34, UR12, R29 ;  /* 0x0000000c221d7c24 */ /* 0x000fe2000f8e021d */
[----:B------:R-:W5:Y:S01]  /*04c0*/  LDG.E R48, desc[UR10][R48.64] ;  /* 0x0000000a30307981 */ /* 0x000f62000c1e1900 */
[----:B------:R-:W-:Y:S01]  /*04d0*/  IMAD.WIDE R38, R39, 0x4, R30 ;  /* 0x0000000427267825 */ /* 0x000fe200078e021e */
[----:B------:R-:W-:-:S02]  /*04e0*/  IADD3.X R45, PT, PT, RZ, R43, RZ, P0, !PT ;  /* 0x0000002bff2d7210 */ /* 0x000fc400007fe4ff */
[----:B------:R-:W4:Y:S01]  /*04f0*/  LDG.E R43, desc[UR10][R42.64] ;  /* 0x0000000a2a2b7981 */ /* 0x000f22000c1e1900 */
[----:B------:R-:W-:-:S03]  /*0500*/  IMAD.WIDE R36, R37, 0x4, R30 ;  /* 0x0000000425247825 */ /* 0x000fc600078e021e */
[----:B------:R-:W5:Y:S01]  /*0510*/  LDG.E R38, desc[UR10][R38.64] ;  /* 0x0000000a26267981 */ /* 0x000f62000c1e1900 */
[----:B------:R-:W-:-:S03]  /*0520*/  IMAD.WIDE R34, R55, 0x4, R30 ;  /* 0x0000000437227825 */ /* 0x000fc600078e021e */
[----:B------:R0:W4:Y:S01]  /*0530*/  LDG.E R55, desc[UR10][R40.64] ;  /* 0x0000000a28377981 */ /* 0x000122000c1e1900 */
[----:B------:R-:W-:-:S03]  /*0540*/  IMAD.WIDE R30, R29, 0x4, R30 ;  /* 0x000000041d1e7825 */ /* 0x000fc600078e021e */
[----:B------:R-:W5:Y:S04]  /*0550*/  LDG.E R36, desc[UR10][R36.64] ;  /* 0x0000000a24247981 */ /* 0x000f68000c1e1900 */
[----:B------:R1:W5:Y:S01]  /*0560*/  LDG.E R34, desc[UR10][R34.64] ;  /* 0x0000000a22227981 */ /* 0x000362000c1e1900 */
[----:B0-----:R-:W-:-:S03]  /*0570*/  IADD3 R40, P0, PT, R44, UR9, RZ ;  /* 0x000000092c287c10 */ /* 0x001fc6000ff1e0ff */
[----:B------:R-:W5:Y:S01]  /*0580*/  LDG.E R31, desc[UR10][R30.64] ;  /* 0x0000000a1e1f7981 */ /* 0x000f62000c1e1900 */
[----:B------:R-:W-:-:S03]  /*0590*/  IADD3.X R41, PT, PT, RZ, R45, RZ, P0, !PT ;  /* 0x0000002dff297210 */ /* 0x000fc600007fe4ff */
[----:B------:R-:W5:Y:S04]  /*05a0*/  LDG.E R44, desc[UR10][R44.64] ;  /* 0x0000000a2c2c7981 */ /* 0x000f68000c1e1900 */
[----:B------:R0:W5:Y:S01]  /*05b0*/  LDG.E R40, desc[UR10][R40.64] ;  /* 0x0000000a28287981 */ /* 0x000162000c1e1900 */
[C---:B------:R-:W-:Y:S01]  /*05c0*/  LEA R29, R26.reuse, R27, 0x6 ;  /* 0x0000001b1a1d7211 */ /* 0x040fe200078e30ff */
[----:B------:R-:W0:Y:S03]  /*05d0*/  S2UR UR6, SR_CgaCtaId ;  /* 0x00000000000679c3 */ /* 0x000e260000008800 */
[----:B-1----:R-:W-:-:S04]  /*05e0*/  LEA R35, R26, R29, 0x6 ;  /* 0x0000001d1a237211 */ /* 0x002fc800078e30ff */
[----:B------:R-:W-:-:S04]  /*05f0*/  LEA R37, R26, R35, 0x6 ;  /* 0x000000231a257211 */ /* 0x000fc800078e30ff */
[----:B------:R-:W-:-:S04]  /*0600*/  LEA R39, R26, R37, 0x6 ;  /* 0x000000251a277211 */ /* 0x000fc800078e30ff */
[----:B------:R-:W-:Y:S01]  /*0610*/  LEA R49, R26, R39, 0x6 ;  /* 0x000000271a317211 */ /* 0x000fe200078e30ff */
[----:B------:R-:W-:-:S03]  /*0620*/  UMOV UR5, 0x400 ;  /* 0x0000040000057882 */ /* 0x000fc60000000000 */
[----:B0-----:R-:W-:Y:S01]  /*0630*/  LEA R41, R26, R49, 0x6 ;  /* 0x000000311a297211 */ /* 0x001fe200078e30ff */
[----:B------:R-:W-:Y:S01]  /*0640*/  UIADD3 UR8, UPT, UPT, UR5, 0x2000, URZ ;  /* 0x0000200005087890 */ /* 0x000fe2000fffe0ff */
[----:B------:R-:W-:Y:S02]  /*0650*/  IADD3 R45, PT, PT, R28, UR9, RZ ;  /* 0x000000091c2d7c10 */ /* 0x000fe4000fffe0ff */
[----:B------:R-:W-:Y:S01]  /*0660*/  LEA R32, R26, R41, 0x6 ;  /* 0x000000291a207211 */ /* 0x000fe200078e30ff */
[----:B------:R-:W-:Y:S01]  /*0670*/  ULEA UR5, UR6, UR5, 0x18 ;  /* 0x0000000506057291 */ /* 0x000fe2000f8ec0ff */
[----:B------:R-:W0:Y:S01]  /*0680*/  LDC R30, c[0x0][0x360] ;  /* 0x0000d800ff1e7b82 */ /* 0x000e220000000800 */
[----:B------:R-:W-:Y:S02]  /*0690*/  ULEA UR8, UR6, UR8, 0x18 ;  /* 0x0000000806087291 */ /* 0x000fe4000f8ec0ff */
[----:B------:R-:W-:-:S04]  /*06a0*/  UIADD3 UR4, UPT, UPT, UR4, 0x10, URZ ;  /* 0x0000001004047890 */ /* 0x000fc8000fffe0ff */
[----:B------:R-:W-:Y:S01]  /*06b0*/  UISETP.GE.AND UP1, UPT, UR4, UR12, UPT ;  /* 0x0000000c0400728c */ /* 0x000fe2000bf26270 */
[----:B--2---:R-:W-:Y:S04]  /*06c0*/  STS [R27], R54 ;  /* 0x000000361b007388 */ /* 0x004fe80000000800 */
[----:B---3--:R1:W-:Y:S02]  /*06d0*/  STS [R29], R25 ;  /* 0x000000191d007388 */ /* 0x0083e40000000800 */
[----:B-1----:R-:W-:Y:S02]  /*06e0*/  LEA R29, R22, UR5, 0x6 ;  /* 0x00000005161d7c11 */ /* 0x002fe4000f8e30ff */
[----:B----4-:R-:W-:Y:S04]  /*06f0*/  STS [R35], R55 ;  /* 0x0000003723007388 */ /* 0x010fe80000000800 */
[----:B-----5:R-:W-:Y:S04]  /*0700*/  STS [R37], R38 ;  /* 0x0000002625007388 */ /* 0x020fe80000000800 */
[----:B------:R1:W-:Y:S04]  /*0710*/  STS [R39], R36 ;  /* 0x0000002427007388 */ /* 0x0003e80000000800 */
[----:B------:R-:W-:Y:S04]  /*0720*/  STS [R49], R34 ;  /* 0x0000002231007388 */ /* 0x000fe80000000800 */
[----:B------:R-:W-:Y:S01]  /*0730*/  STS [R41], R48 ;  /* 0x0000003029007388 */ /* 0x000fe20000000800 */
[----:B-1----:R-:W-:-:S03]  /*0740*/  IADD3 R39, PT, PT, R45, UR9, RZ ;  /* 0x000000092d277c10 */ /* 0x002fc6000fffe0ff */
[----:B------:R-:W-:Y:S04]  /*0750*/  STS [R32], R31 ;  /* 0x0000001f20007388 */ /* 0x000fe80000000800 */
[----:B------:R1:W-:Y:S04]  /*0760*/  STS [R28], R33 ;  /* 0x000000211c007388 */ /* 0x0003e80000000800 */
[----:B------:R-:W-:Y:S01]  /*0770*/  STS [R28+UR9], R43 ;  /* 0x0000002b1c007988 */ /* 0x000fe20008000809 */
[----:B------:R-:W-:-:S03]  /*0780*/  LEA R35, R26, R29, 0x6 ;  /* 0x0000001d1a237211 */ /* 0x000fc600078e30ff */
[----:B------:R-:W-:Y:S04]  /*0790*/  STS [R45+UR9], R44 ;  /* 0x0000002c2d007988 */ /* 0x000fe80008000809 */
[----:B------:R2:W-:Y:S01]  /*07a0*/  STS [R39+UR9], R40 ;  /* 0x0000002827007988 */ /* 0x0005e20008000809 */
[----:B------:R-:W-:Y:S01]  /*07b0*/  BAR.SYNC.DEFER_BLOCKING 0x0 ;  /* 0x0000000000007b1d */ /* 0x000fe20000010000 */
[----:B------:R-:W-:-:S04]  /*07c0*/  LEA R37, R26, R35, 0x6 ;  /* 0x000000231a257211 */ /* 0x000fc800078e30ff */
[C---:B-1----:R-:W-:Y:S02]  /*07d0*/  LEA R33, R26.reuse, R37, 0x6 ;  /* 0x000000251a217211 */ /* 0x042fe400078e30ff */
[----:B------:R-:W-:Y:S02]  /*07e0*/  LEA R25, R21, UR8, 0x2 ;  /* 0x0000000815197c11 */ /* 0x000fe4000f8e10ff */
[----:B--2---:R-:W-:Y:S02]  /*07f0*/  LEA R39, R26, R33, 0x6 ;  /* 0x000000211a277211 */ /* 0x004fe400078e30ff */
[----:B0-----:R-:W-:Y:S02]  /*0800*/  LEA R34, R30, R25, 0x3 ;  /* 0x000000191e227211 */ /* 0x001fe400078e18ff */
[----:B------:R-:W-:Y:S01]  /*0810*/  LEA R41, R26, R39, 0x6 ;  /* 0x000000271a297211 */ /* 0x000fe200078e30ff */
[----:B------:R-:W-:-:S03]  /*0820*/  IMAD R38, R30, 0xc, R25 ;  /* 0x0000000c1e267824 */ /* 0x000fc600078e0219 */
[C---:B------:R-:W-:Y:S01]  /*0830*/  LEA R43, R26.reuse, R41, 0x6 ;  /* 0x000000291a2b7211 */ /* 0x040fe200078e30ff */
[----:B------:R0:W-:Y:S04]  /*0840*/  LDS R55, [R34] ;  /* 0x0000000022377984 */ /* 0x0001e80000000800 */
[----:B------:R-:W1:Y:S01]  /*0850*/  LDS R31, [R29] ;  /* 0x000000001d1f7984 */ /* 0x000e620000000800 */
[----:B0-----:R-:W-:-:S03]  /*0860*/  LEA R34, R26, R43, 0x6 ;  /* 0x0000002b1a227211 */ /* 0x001fc600078e30ff */
[----:B------:R-:W0:Y:S04]  /*0870*/  LDS R49, [R25] ;  /* 0x0000000019317984 */ /* 0x000e280000000800 */
[----:B------:R2:W3:Y:S04]  /*0880*/  LDS R36, [R25+UR9] ;  /* 0x0000000919247984 */ /* 0x0004e80008000800 */
[----:B------:R-:W4:Y:S04]  /*0890*/  LDS R38, [R38] ;  /* 0x0000000026267984 */ /* 0x000f280000000800 */
[----:B------:R-:W5:Y:S04]  /*08a0*/  LDS R35, [R35] ;  /* 0x0000000023237984 */ /* 0x000f680000000800 */
[----:B------:R-:W5:Y:S04]  /*08b0*/  LDS R37, [R37] ;  /* 0x0000000025257984 */ /* 0x000f680000000800 */
[----:B------:R-:W5:Y:S04]  /*08c0*/  LDS R33, [R33] ;  /* 0x0000000021217984 */ /* 0x000f680000000800 */
[----:B------:R-:W5:Y:S04]  /*08d0*/  LDS R39, [R39] ;  /* 0x0000000027277984 */ /* 0x000f680000000800 */
[----:B------:R-:W5:Y:S04]  /*08e0*/  LDS R41, [R41] ;  /* 0x0000000029297984 */ /* 0x000f680000000800 */
[----:B------:R-:W5:Y:S04]  /*08f0*/  LDS R32, [R43] ;  /* 0x000000002b207984 */ /* 0x000f680000000800 */
[----:B------:R-:W5:Y:S01]  /*0900*/  LDS R45, [R34] ;  /* 0x00000000222d7984 */ /* 0x000f620000000800 */
[----:B-1----:R-:W-:Y:S01]  /*0910*/  FFMA R52, R31, R55, R52 ;  /* 0x000000371f347223 */ /* 0x002fe20000000034 */
[----:B------:R-:W-:Y:S01]  /*0920*/  IADD3 R29, PT, PT, R29, 0x4, RZ ;  /* 0x000000041d1d7810 */ /* 0x000fe20007ffe0ff */
[-C--:B0-----:R-:W-:Y:S01]  /*0930*/  FFMA R50, R31, R49.reuse, R50 ;  /* 0x000000311f327223 */ /* 0x081fe20000000032 */
[----:B--2---:R-:W-:Y:S01]  /*0940*/  IADD3 R25, PT, PT, R25, 0x100, RZ ;  /* 0x0000010019197810 */ /* 0x004fe20007ffe0ff */
[C---:B---3--:R-:W-:Y:S01]  /*0950*/  FFMA R51, R31.reuse, R36, R51 ;  /* 0x000000241f337223 */ /* 0x048fe20000000033 */
[----:B------:R-:W-:Y:S01]  /*0960*/  UMOV UR5, 0x1 ;  /* 0x0000000100057882 */ /* 0x000fe20000000000 */
[----:B----4-:R-:W-:Y:S01]  /*0970*/  FFMA R59, R31, R38, R59 ;  /* 0x000000261f3b7223 */ /* 0x010fe2000000003b */
[C---:B-----5:R-:W-:Y:S01]  /*0980*/  FFMA R18, R35.reuse, R49, R18 ;  /* 0x0000003123127223 */ /* 0x060fe20000000012 */
[C---:B------:R-:W-:Y:S01]  /*0990*/  FFMA R17, R35.reuse, R36, R17 ;  /* 0x0000002423117223 */ /* 0x040fe20000000011 */
[C---:B------:R-:W-:Y:S01]  /*09a0*/  FFMA R20, R35.reuse, R55, R20 ;  /* 0x0000003723147223 */ /* 0x040fe20000000014 */
[----:B------:R-:W-:Y:S01]  /*09b0*/  FFMA R19, R35, R38, R19 ;  /* 0x0000002623137223 */ /* 0x000fe20000000013 */
[C---:B------:R-:W-:Y:S01]  /*09c0*/  FFMA R16, R37.reuse, R49, R16 ;  /* 0x0000003125107223 */ /* 0x040fe20000000010 */
        /* <DEDUP_REMOVED lines=22> */
[----:B------:R-:W-:-:S07]  /*0b30*/  FFMA R60, R45, R38, R60 ;  /* 0x000000262d3c7223 */ /* 0x000fce000000003c */
.L_x_1:
[C---:B------:R-:W-:Y:S01]  /*0b40*/  LEA R42, R30.reuse, R25, 0x3 ;  /* 0x000000191e2a7211 */ /* 0x040fe200078e18ff */
[----:B------:R-:W-:Y:S01]  /*0b50*/  IMAD R43, R30, 0xc, R25 ;  /* 0x0000000c1e2b7824 */ /* 0x000fe200078e0219 */
[C---:B------:R-:W-:Y:S01]  /*0b60*/  LEA R65, R26.reuse, R29, 0x6 ;  /* 0x0000001d1a417211 */ /* 0x040fe200078e30ff */
[----:B------:R-:W-:Y:S01]  /*0b70*/  LDS R37, [R29] ;  /* 0x000000001d257984 */ /* 0x000fe20000000800 */
[----:B------:R-:W-:Y:S02]  /*0b80*/  UIADD3 UR5, UPT, UPT, UR5, 0x5, URZ ;  /* 0x0000000505057890 */ /* 0x000fe4000fffe0ff */
[----:B------:R-:W-:Y:S01]  /*0b90*/  LEA R63, R26, R65, 0x6 ;  /* 0x000000411a3f7211 */ /* 0x000fe200078e30ff */
[----:B------:R-:W0:Y:S01]  /*0ba0*/  LDS R55, [R25] ;  /* 0x0000000019377984 */ /* 0x000e220000000800 */
[----:B------:R-:W-:-:S03]  /*0bb0*/  UISETP.NE.AND UP0, UPT, UR5, 0x10, UPT ;  /* 0x000000100500788c */ /* 0x000fc6000bf05270 */
[----:B------:R-:W1:Y:S04]  /*0bc0*/  LDS R66, [R25+UR9] ;  /* 0x0000000919427984 */ /* 0x000e680008000800 */
[----:B------:R-:W2:Y:S04]  /*0bd0*/  LDS R61, [R42] ;  /* 0x000000002a3d7984 */ /* 0x000ea80000000800 */
[----:B------:R-:W3:Y:S04]  /*0be0*/  LDS R48, [R43] ;  /* 0x000000002b307984 */ /* 0x000ee80000000800 */
[----:B------:R-:W4:Y:S04]  /*0bf0*/  LDS R39, [R65] ;  /* 0x0000000041277984 */ /* 0x000f280000000800 */
[----:B------:R-:W-:Y:S04]  /*0c00*/  LDS R62, [R25+0x100] ;  /* 0x00010000193e7984 */ /* 0x000fe80000000800 */
[----:B------:R-:W5:Y:S04]  /*0c10*/  LDS R44, [R65+0x4] ;  /* 0x00000400412c7984 */ /* 0x000f680000000800 */
[----:B------:R-:W5:Y:S04]  /*0c20*/  LDS R31, [R25+UR9+0x100] ;  /* 0x00010009191f7984 */ /* 0x000f680008000800 */
[----:B------:R-:W5:Y:S04]  /*0c30*/  LDS R32, [R42+0x100] ;  /* 0x000100002a207984 */ /* 0x000f680000000800 */
[----:B------:R-:W5:Y:S04]  /*0c40*/  LDS R33, [R43+0x100] ;  /* 0x000100002b217984 */ /* 0x000f680000000800 */
[----:B------:R-:W5:Y:S01]  /*0c50*/  LDS R35, [R63] ;  /* 0x000000003f237984 */ /* 0x000f620000000800 */
[C---:B0-----:R-:W-:Y:S01]  /*0c60*/  FFMA R49, R37.reuse, R55, R50 ;  /* 0x0000003725317223 */ /* 0x041fe20000000032 */
[----:B-1----:R-:W-:-:S02]  /*0c70*/  FFMA R50, R37, R66, R51 ;  /* 0x0000004225327223 */ /* 0x002fc40000000033 */
[----:B------:R-:W0:Y:S01]  /*0c80*/  LDS R38, [R63+0x4] ;  /* 0x000004003f267984 */ /* 0x000e220000000800 */
[----:B--2---:R-:W-:-:S03]  /*0c90*/  FFMA R51, R37, R61, R52 ;  /* 0x0000003d25337223 */ /* 0x004fc60000000034 */
[----:B------:R-:W-:Y:S01]  /*0ca0*/  LDS R34, [R25+0x200] ;  /* 0x0002000019227984 */ /* 0x000fe20000000800 */
[----:B---3--:R-:W-:-:S03]  /*0cb0*/  FFMA R52, R37, R48, R59 ;  /* 0x0000003025347223 */ /* 0x008fc6000000003b */
[----:B------:R-:W1:Y:S01]  /*0cc0*/  LDS R45, [R65+0x8] ;  /* 0x00000800412d7984 */ /* 0x000e620000000800 */
[----:B------:R-:W-:Y:S01]  /*0cd0*/  LEA R59, R26, R63, 0x6 ;  /* 0x0000003f1a3b7211 */ /* 0x000fe200078e30ff */
[C---:B----4-:R-:W-:Y:S01]  /*0ce0*/  FFMA R37, R39.reuse, R55, R18 ;  /* 0x0000003727257223 */ /* 0x050fe20000000012 */
[C---:B------:R-:W-:Y:S01]  /*0cf0*/  FFMA R18, R39.reuse, R66, R17 ;  /* 0x0000004227127223 */ /* 0x040fe20000000011 */
[C---:B------:R-:W-:Y:S01]  /*0d00*/  FFMA R41, R39.reuse, R61, R20 ;  /* 0x0000003d27297223 */ /* 0x040fe20000000014 */
[----:B------:R-:W-:Y:S01]  /*0d10*/  FFMA R20, R39, R48, R19 ;  /* 0x0000003027147223 */ /* 0x000fe20000000013 */
[----:B------:R-:W-:Y:S01]  /*0d20*/  LDS R54, [R63+0x8] ;  /* 0x000008003f367984 */ /* 0x000fe20000000800 */
[----:B-----5:R-:W-:-:S03]  /*0d30*/  FFMA R17, R44, R62, R37 ;  /* 0x0000003e2c117223 */ /* 0x020fc60000000025 */
[----:B------:R-:W2:Y:S01]  /*0d40*/  LDS R36, [R42+0x200] ;  /* 0x000200002a247984 */ /* 0x000ea20000000800 */
[----:B------:R-:W-:-:S03]  /*0d50*/  FFMA R18, R44, R31, R18 ;  /* 0x0000001f2c127223 */ /* 0x000fc60000000012 */
[----:B------:R-:W3:Y:S01]  /*0d60*/  LDS R37, [R43+0x200] ;  /* 0x000200002b257984 */ /* 0x000ee20000000800 */
[----:B------:R-:W-:-:S03]  /*0d70*/  FFMA R19, R44, R32, R41 ;  /* 0x000000202c137223 */ /* 0x000fc60000000029 */
[----:B------:R-:W-:Y:S01]  /*0d80*/  LDS R40, [R25+UR9+0x300] ;  /* 0x0003000919287984 */ /* 0x000fe20008000800 */
[----:B------:R-:W-:-:S03]  /*0d90*/  FFMA R44, R44, R33, R20 ;  /* 0x000000212c2c7223 */ /* 0x000fc60000000014 */
[----:B------:R-:W-:Y:S01]  /*0da0*/  LDS R41, [R43+0x300] ;  /* 0x000300002b297984 */ /* 0x000fe20000000800 */
[C---:B------:R-:W-:Y:S01]  /*0db0*/  FFMA R39, R35.reuse, R55, R16 ;  /* 0x0000003723277223 */ /* 0x040fe20000000010 */
[C---:B------:R-:W-:Y:S01]  /*0dc0*/  FFMA R68, R35.reuse, R66, R15 ;  /* 0x0000004223447223 */ /* 0x040fe2000000000f */
[C---:B------:R-:W-:Y:S01]  /*0dd0*/  FFMA R67, R35.reuse, R61, R14 ;  /* 0x0000003d23437223 */ /* 0x040fe2000000000e */
[----:B------:R-:W-:Y:S01]  /*0de0*/  FFMA R20, R35, R48, R13 ;  /* 0x0000003023147223 */ /* 0x000fe2000000000d */
[----:B------:R-:W-:Y:S01]  /*0df0*/  LDS R16, [R65+0xc] ;  /* 0x00000c0041107984 */ /* 0x000fe20000000800 */
[C---:B0-----:R-:W-:Y:S01]  /*0e00*/  FFMA R13, R38.reuse, R62, R39 ;  /* 0x0000003e260d7223 */ /* 0x041fe20000000027 */
[C---:B------:R-:W-:Y:S01]  /*0e10*/  FFMA R68, R38.reuse, R31, R68 ;  /* 0x0000001f26447223 */ /* 0x040fe20000000044 */
[C---:B------:R-:W-:Y:S01]  /*0e20*/  FFMA R67, R38.reuse, R32, R67 ;  /* 0x0000002026437223 */ /* 0x040fe20000000043 */
[----:B------:R-:W0:Y:S01]  /*0e30*/  LDS R35, [R25+UR9+0x200] ;  /* 0x0002000919237984 */ /* 0x000e220008000800 */
[----:B------:R-:W-:-:S03]  /*0e40*/  FFMA R20, R38, R33, R20 ;  /* 0x0000002126147223 */ /* 0x000fc60000000014 */
[----:B------:R-:W4:Y:S01]  /*0e50*/  LDS R38, [R42+0x300] ;  /* 0x000300002a267984 */ /* 0x000f220000000800 */
[----:B-1----:R-:W-:-:S03]  /*0e60*/  FFMA R14, R45, R34, R17 ;  /* 0x000000222d0e7223 */ /* 0x002fc60000000011 */
[----:B------:R-:W1:Y:S04]  /*0e70*/  LDS R39, [R25+0x300] ;  /* 0x0003000019277984 */ /* 0x000e680000000800 */
[----:B------:R-:W-:Y:S04]  /*0e80*/  LDS R42, [R42+0x400] ;  /* 0x000400002a2a7984 */ /* 0x000fe80000000800 */
[----:B------:R-:W-:Y:S01]  /*0e90*/  LDS R43, [R43+0x400] ;  /* 0x000400002b2b7984 */ /* 0x000fe20000000800 */
[CC--:B--2---:R-:W-:Y:S01]  /*0ea0*/  FFMA R15, R45.reuse, R36.reuse, R19 ;  /* 0x000000242d0f7223 */ /* 0x0c4fe20000000013 */
[C---:B------:R-:W-:Y:S01]  /*0eb0*/  FFMA R67, R54.reuse, R36, R67 ;  /* 0x0000002436437223 */ /* 0x040fe20000000043 */
[C---:B---3--:R-:W-:Y:S01]  /*0ec0*/  FFMA R44, R45.reuse, R37, R44 ;  /* 0x000000252d2c7223 */ /* 0x048fe2000000002c */
[-C--:B0-----:R-:W-:Y:S01]  /*0ed0*/  FFMA R17, R45, R35.reuse, R18 ;  /* 0x000000232d117223 */ /* 0x081fe20000000012 */
[C---:B------:R-:W-:Y:S01]  /*0ee0*/  FFMA R18, R54.reuse, R34, R13 ;  /* 0x0000002236127223 */ /* 0x040fe2000000000d */
[C---:B------:R-:W-:Y:S01]  /*0ef0*/  FFMA R19, R54.reuse, R35, R68 ;  /* 0x0000002336137223 */ /* 0x040fe20000000044 */
[----:B------:R-:W0:Y:S01]  /*0f00*/  LDS R13, [R63+0xc] ;  /* 0x00000c003f0d7984 */ /* 0x000e220000000800 */
[----:B------:R-:W-:Y:S01]  /*0f10*/  FFMA R54, R54, R37, R20 ;  /* 0x0000002536367223 */ /* 0x000fe20000000014 */
[----:B----4-:R-:W-:-:S02]  /*0f20*/  FFMA R20, R16, R38, R15 ;  /* 0x0000002610147223 */ /* 0x010fc4000000000f */
[----:B------:R-:W-:Y:S01]  /*0f30*/  LDS R45, [R25+UR9+0x400] ;  /* 0x00040009192d7984 */ /* 0x000fe20008000800 */
[C---:B-1----:R-:W-:Y:S01]  /*0f40*/  FFMA R15, R16.reuse, R39, R14 ;  /* 0x00000027100f7223 */ /* 0x042fe2000000000e */
[CC--:B------:R-:W-:Y:S01]  /*0f50*/  FFMA R14, R16.reuse, R40.reuse, R17 ;  /* 0x00000028100e7223 */ /* 0x0c0fe20000000011 */
[----:B------:R-:W-:Y:S01]  /*0f60*/  FFMA R16, R16, R41, R44 ;  /* 0x0000002910107223 */ /* 0x000fe2000000002c */
[----:B------:R-:W1:Y:S04]  /*0f70*/  LDS R17, [R65+0x10] ;  /* 0x0000100041117984 */ /* 0x000e680000000800 */
[----:B------:R2:W3:Y:S04]  /*0f80*/  LDS R44, [R25+0x400] ;  /* 0x00040000192c7984 */ /* 0x0004e80000000800 */
[----:B------:R-:W4:Y:S01]  /*0f90*/  LDS R65, [R59] ;  /* 0x000000003b417984 */ /* 0x000f220000000800 */
[----:B--2---:R-:W-:Y:S01]  /*0fa0*/  IADD3 R25, PT, PT, R25, 0x500, RZ ;  /* 0x0000050019197810 */ /* 0x004fe20007ffe0ff */
[C---:B0-----:R-:W-:Y:S01]  /*0fb0*/  FFMA R69, R13.reuse, R39, R18 ;  /* 0x000000270d457223 */ /* 0x041fe20000000012 */
[C---:B------:R-:W-:Y:S01]  /*0fc0*/  FFMA R68, R13.reuse, R40, R19 ;  /* 0x000000280d447223 */ /* 0x040fe20000000013 */
[C---:B------:R-:W-:Y:S01]  /*0fd0*/  FFMA R67, R13.reuse, R38, R67 ;  /* 0x000000260d437223 */ /* 0x040fe20000000043 */
[----:B------:R-:W-:-:S02]  /*0fe0*/  FFMA R54, R13, R41, R54 ;  /* 0x000000290d367223 */ /* 0x000fc40000000036 */
[----:B------:R4:W0:Y:S01]  /*0ff0*/  LDS R13, [R63+0x10] ;  /* 0x000010003f0d7984 */ /* 0x0008220000000800 */
[C---:B-1----:R-:W-:Y:S01]  /*1000*/  FFMA R20, R17.reuse, R42, R20 ;  /* 0x0000002a11147223 */ /* 0x042fe20000000014 */
[C---:B------:R-:W-:Y:S01]  /*1010*/  FFMA R19, R17.reuse, R43, R16 ;  /* 0x0000002b11137223 */ /* 0x040fe20000000010 */
[C---:B---3--:R-:W-:Y:S01]  /*1020*/  FFMA R18, R17.reuse, R44, R15 ;  /* 0x0000002c11127223 */ /* 0x048fe2000000000f */
[----:B------:R-:W-:Y:S01]  /*1030*/  FFMA R17, R17, R45, R14 ;  /* 0x0000002d11117223 */ /* 0x000fe2000000000e */
[C---:B----4-:R-:W-:Y:S01]  /*1040*/  FFMA R63, R65.reuse, R55, R12 ;  /* 0x00000037413f7223 */ /* 0x050fe2000000000c */
[C---:B------:R-:W-:Y:S01]  /*1050*/  FFMA R12, R65.reuse, R66, R11 ;  /* 0x00000042410c7223 */ /* 0x040fe2000000000b */
[C---:B------:R-:W-:Y:S01]  /*1060*/  FFMA R11, R65.reuse, R61, R10 ;  /* 0x0000003d410b7223 */ /* 0x040fe2000000000a */
[----:B------:R-:W-:Y:S02]  /*1070*/  FFMA R10, R65, R48, R9 ;  /* 0x00000030410a7223 */ /* 0x000fe40000000009 */
[----:B------:R-:W-:Y:S01]  /*1080*/  LDS R9, [R59+0x8] ;  /* 0x000008003b097984 */ /* 0x000fe20000000800 */
[C---:B0-----:R-:W-:Y:S01]  /*1090*/  FFMA R16, R13.reuse, R44, R69 ;  /* 0x0000002c0d107223 */ /* 0x041fe20000000045 */
[C---:B------:R-:W-:Y:S01]  /*10a0*/  FFMA R15, R13.reuse, R45, R68 ;  /* 0x0000002d0d0f7223 */ /* 0x040fe20000000044 */
[C---:B------:R-:W-:Y:S01]  /*10b0*/  FFMA R14, R13.reuse, R42, R67 ;  /* 0x0000002a0d0e7223 */ /* 0x040fe20000000043 */
[----:B------:R-:W-:-:S02]  /*10c0*/  FFMA R13, R13, R43, R54 ;  /* 0x0000002b0d0d7223 */ /* 0x000fc40000000036 */
[----:B------:R-:W0:Y:S02]  /*10d0*/  LDS R54, [R59+0x4] ;  /* 0x000004003b367984 */ /* 0x000e240000000800 */
[C---:B0-----:R-:W-:Y:S01]  /*10e0*/  FFMA R68, R54.reuse, R62, R63 ;  /* 0x0000003e36447223 */ /* 0x041fe2000000003f */
[C---:B------:R-:W-:Y:S01]  /*10f0*/  FFMA R12, R54.reuse, R31, R12 ;  /* 0x0000001f360c7223 */ /* 0x040fe2000000000c */
[C---:B------:R-:W-:Y:S01]  /*1100*/  FFMA R67, R54.reuse, R32, R11 ;  /* 0x0000002036437223 */ /* 0x040fe2000000000b */
[----:B------:R-:W-:Y:S01]  /*1110*/  FFMA R54, R54, R33, R10 ;  /* 0x0000002136367223 */ /* 0x000fe2000000000a */
[C---:B------:R-:W-:Y:S01]  /*1120*/  FFMA R11, R9.reuse, R34, R68 ;  /* 0x00000022090b7223 */ /* 0x040fe20000000044 */
[----:B------:R-:W0:Y:S01]  /*1130*/  LDS R10, [R59+0xc] ;  /* 0x00000c003b0a7984 */ /* 0x000e220000000800 */
[C---:B------:R-:W-:Y:S01]  /*1140*/  FFMA R65, R9.reuse, R35, R12 ;  /* 0x0000002309417223 */ /* 0x040fe2000000000c */
[C---:B------:R-:W-:Y:S01]  /*1150*/  FFMA R67, R9.reuse, R36, R67 ;  /* 0x0000002409437223 */ /* 0x040fe20000000043 */
[----:B------:R-:W-:Y:S01]  /*1160*/  FFMA R54, R9, R37, R54 ;  /* 0x0000002509367223 */ /* 0x000fe20000000036 */
[----:B------:R-:W-:Y:S01]  /*1170*/  LEA R63, R26, R59, 0x6 ;  /* 0x0000003b1a3f7211 */ /* 0x000fe200078e30ff */
[----:B------:R-:W1:Y:S01]  /*1180*/  LDS R9, [R59+0x10] ;  /* 0x000010003b097984 */ /* 0x000e620000000800 */
[C---:B0-----:R-:W-:Y:S01]  /*1190*/  FFMA R68, R10.reuse, R40, R65 ;  /* 0x000000280a447223 */ /* 0x041fe20000000041 */
[----:B------:R-:W-:-:S02]  /*11a0*/  FFMA R12, R10, R39, R11 ;  /* 0x000000270a0c7223 */ /* 0x000fc4000000000b */
[----:B------:R-:W0:Y:S01]  /*11b0*/  LDS R65, [R63] ;  /* 0x000000003f417984 */ /* 0x000e220000000800 */
[C---:B------:R-:W-:Y:S01]  /*11c0*/  FFMA R67, R10.reuse, R38, R67 ;  /* 0x000000260a437223 */ /* 0x040fe20000000043 */
[----:B------:R-:W-:Y:S01]  /*11d0*/  FFMA R54, R10, R41, R54 ;  /* 0x000000290a367223 */ /* 0x000fe20000000036 */
[C---:B-1----:R-:W-:Y:S01]  /*11e0*/  FFMA R12, R9.reuse, R44, R12 ;  /* 0x0000002c090c7223 */ /* 0x042fe2000000000c */
[C---:B------:R-:W-:Y:S01]  /*11f0*/  FFMA R11, R9.reuse, R45, R68 ;  /* 0x0000002d090b7223 */ /* 0x040fe20000000044 */
[C---:B------:R-:W-:Y:S01]  /*1200*/  FFMA R10, R9.reuse, R42, R67 ;  /* 0x0000002a090a7223 */ /* 0x040fe20000000043 */
[----:B------:R-:W-:Y:S02]  /*1210*/  FFMA R9, R9, R43, R54 ;  /* 0x0000002b09097223 */ /* 0x000fe40000000036 */
[----:B------:R-:W1:Y:S01]  /*1220*/  LDS R54, [R63+0x4] ;  /* 0x000004003f367984 */ /* 0x000e620000000800 */
[C---:B0-----:R-:W-:Y:S01]  /*1230*/  FFMA R59, R65.reuse, R55, R8 ;  /* 0x00000037413b7223 */ /* 0x041fe20000000008 */
[C---:B------:R-:W-:Y:S01]  /*1240*/  FFMA R8, R65.reuse, R66, R7 ;  /* 0x0000004241087223 */ /* 0x040fe20000000007 */
[C---:B------:R-:W-:Y:S01]  /*1250*/  FFMA R7, R65.reuse, R61, R6 ;  /* 0x0000003d41077223 */ /* 0x040fe20000000006 */
[----:B------:R-:W-:-:S02]  /*1260*/  FFMA R6, R65, R48, R5 ;  /* 0x0000003041067223 */ /* 0x000fc40000000005 */
[----:B------:R-:W0:Y:S01]  /*1270*/  LDS R5, [R63+0x8] ;  /* 0x000008003f057984 */ /* 0x000e220000000800 */
[C---:B-1----:R-:W-:Y:S01]  /*1280*/  FFMA R68, R54.reuse, R62, R59 ;  /* 0x0000003e36447223 */ /* 0x042fe2000000003b */
[C---:B------:R-:W-:Y:S01]  /*1290*/  FFMA R8, R54.reuse, R31, R8 ;  /* 0x0000001f36087223 */ /* 0x040fe20000000008 */
[C---:B------:R-:W-:Y:S01]  /*12a0*/  FFMA R67, R54.reuse, R32, R7 ;  /* 0x0000002036437223 */ /* 0x040fe20000000007 */
[----:B------:R-:W-:Y:S01]  /*12b0*/  FFMA R54, R54, R33, R6 ;  /* 0x0000002136367223 */ /* 0x000fe20000000006 */
[----:B------:R-:W-:Y:S01]  /*12c0*/  LEA R59, R26, R63, 0x6 ;  /* 0x0000003f1a3b7211 */ /* 0x000fe200078e30ff */
[----:B------:R-:W1:Y:S01]  /*12d0*/  LDS R6, [R63+0xc] ;  /* 0x00000c003f067984 */ /* 0x000e620000000800 */
[C---:B0-----:R-:W-:Y:S01]  /*12e0*/  FFMA R65, R5.reuse, R35, R8 ;  /* 0x0000002305417223 */ /* 0x041fe20000000008 */
[C---:B------:R-:W-:Y:S01]  /*12f0*/  FFMA R7, R5.reuse, R34, R68 ;  /* 0x0000002205077223 */ /* 0x040fe20000000044 */
[C---:B------:R-:W-:Y:S01]  /*1300*/  FFMA R67, R5.reuse, R36, R67 ;  /* 0x0000002405437223 */ /* 0x040fe20000000043 */
[----:B------:R-:W-:-:S02]  /*1310*/  FFMA R54, R5, R37, R54 ;  /* 0x0000002505367223 */ /* 0x000fc40000000036 */
[----:B------:R-:W0:Y:S01]  /*1320*/  LDS R5, [R63+0x10] ;  /* 0x000010003f057984 */ /* 0x000e220000000800 */
[C---:B-1----:R-:W-:Y:S01]  /*1330*/  FFMA R68, R6.reuse, R40, R65 ;  /* 0x0000002806447223 */ /* 0x042fe20000000041 */
[C---:B------:R-:W-:Y:S02]  /*1340*/  FFMA R8, R6.reuse, R39, R7 ;  /* 0x0000002706087223 */ /* 0x040fe40000000007 */
[----:B------:R-:W1:Y:S01]  /*1350*/  LDS R65, [R59] ;  /* 0x000000003b417984 */ /* 0x000e620000000800 */
[C---:B------:R-:W-:Y:S01]  /*1360*/  FFMA R67, R6.reuse, R38, R67 ;  /* 0x0000002606437223 */ /* 0x040fe20000000043 */
[----:B------:R-:W-:Y:S01]  /*1370*/  FFMA R54, R6, R41, R54 ;  /* 0x0000002906367223 */ /* 0x000fe20000000036 */
[C---:B0-----:R-:W-:Y:S01]  /*1380*/  FFMA R8, R5.reuse, R44, R8 ;  /* 0x0000002c05087223 */ /* 0x041fe20000000008 */
[C---:B------:R-:W-:Y:S01]  /*1390*/  FFMA R7, R5.reuse, R45, R68 ;  /* 0x0000002d05077223 */ /* 0x040fe20000000044 */
[C---:B------:R-:W-:Y:S01]  /*13a0*/  FFMA R6, R5.reuse, R42, R67 ;  /* 0x0000002a05067223 */ /* 0x040fe20000000043 */
[----:B------:R-:W-:Y:S01]  /*13b0*/  FFMA R5, R5, R43, R54 ;  /* 0x0000002b05057223 */ /* 0x000fe20000000036 */
[C---:B-1----:R-:W-:Y:S01]  /*13c0*/  FFMA R67, R65.reuse, R55, R4 ;  /* 0x0000003741437223 */ /* 0x042fe20000000004 */
[----:B------:R-:W0:Y:S01]  /*13d0*/  LDS R54, [R59+0x4] ;  /* 0x000004003b367984 */ /* 0x000e220000000800 */
[C---:B------:R-:W-:Y:S01]  /*13e0*/  FFMA R4, R65.reuse, R66, R3 ;  /* 0x0000004241047223 */ /* 0x040fe20000000003 */
[C---:B------:R-:W-:Y:S01]  /*13f0*/  FFMA R3, R65.reuse, R61, R2 ;  /* 0x0000003d41037223 */ /* 0x040fe20000000002 */
[----:B------:R-:W-:-:S02]  /*1400*/  FFMA R2, R65, R48, R0 ;  /* 0x0000003041027223 */ /* 0x000fc40000000000 */
[----:B------:R-:W1:Y:S04]  /*1410*/  LDS R0, [R59+0x8] ;  /* 0x000008003b007984 */ /* 0x000e680000000800 */
[----:B------:R-:W2:Y:S01]  /*1420*/  LDS R65, [R59+0xc] ;  /* 0x00000c003b417984 */ /* 0x000ea20000000800 */
[C---:B0-----:R-:W-:Y:S01]  /*1430*/  FFMA R67, R54.reuse, R62, R67 ;  /* 0x0000003e36437223 */ /* 0x041fe20000000043 */
[C---:B------:R-:W-:Y:S01]  /*1440*/  FFMA R4, R54.reuse, R31, R4 ;  /* 0x0000001f36047223 */ /* 0x040fe20000000004 */
[C---:B------:R-:W-:Y:S01]  /*1450*/  FFMA R3, R54.reuse, R32, R3 ;  /* 0x0000002036037223 */ /* 0x040fe20000000003 */
[----:B------:R-:W-:Y:S01]  /*1460*/  FFMA R2, R54, R33, R2 ;  /* 0x0000002136027223 */ /* 0x000fe20000000002 */
[C---:B-1----:R-:W-:Y:S01]  /*1470*/  FFMA R54, R0.reuse, R34, R67 ;  /* 0x0000002200367223 */ /* 0x042fe20000000043 */
[C---:B------:R-:W-:Y:S01]  /*1480*/  FFMA R63, R0.reuse, R35, R4 ;  /* 0x00000023003f7223 */ /* 0x040fe20000000004 */
[C---:B------:R-:W-:Y:S01]  /*1490*/  FFMA R3, R0.reuse, R36, R3 ;  /* 0x0000002400037223 */ /* 0x040fe20000000003 */
[----:B------:R-:W-:Y:S01]  /*14a0*/  FFMA R2, R0, R37, R2 ;  /* 0x0000002500027223 */ /* 0x000fe20000000002 */
[C---:B--2---:R-:W-:Y:S01]  /*14b0*/  FFMA R69, R65.reuse, R39, R54 ;  /* 0x0000002741457223 */ /* 0x044fe20000000036 */
[----:B------:R-:W0:Y:S01]  /*14c0*/  LDS R0, [R59+0x10] ;  /* 0x000010003b007984 */ /* 0x000e220000000800 */
[C---:B------:R-:W-:Y:S01]  /*14d0*/  FFMA R54, R65.reuse, R40, R63 ;  /* 0x0000002841367223 */ /* 0x040fe2000000003f */
[C---:B------:R-:W-:Y:S01]  /*14e0*/  FFMA R63, R65.reuse, R38, R3 ;  /* 0x00000026413f7223 */ /* 0x040fe20000000003 */
[----:B------:R-:W-:Y:S01]  /*14f0*/  FFMA R68, R65, R41, R2 ;  /* 0x0000002941447223 */ /* 0x000fe20000000002 */
[----:B------:R-:W-:Y:S01]  /*1500*/  LEA R67, R26, R59, 0x6 ;  /* 0x0000003b1a437211 */ /* 0x000fe200078e30ff */
[C---:B0-----:R-:W-:Y:S01]  /*1510*/  FFMA R4, R0.reuse, R44, R69 ;  /* 0x0000002c00047223 */ /* 0x041fe20000000045 */
[C---:B------:R-:W-:Y:S01]  /*1520*/  FFMA R3, R0.reuse, R45, R54 ;  /* 0x0000002d00037223 */ /* 0x040fe20000000036 */
[C---:B------:R-:W-:Y:S01]  /*1530*/  FFMA R2, R0.reuse, R42, R63 ;  /* 0x0000002a00027223 */ /* 0x040fe2000000003f */
[----:B------:R-:W-:Y:S01]  /*1540*/  FFMA R0, R0, R43, R68 ;  /* 0x0000002b00007223 */ /* 0x000fe20000000044 */
[----:B------:R-:W-:Y:S04]  /*1550*/  LDS R54, [R67+0x4] ;  /* 0x0000040043367984 */ /* 0x000fe80000000800 */
[----:B------:R-:W0:Y:S02]  /*1560*/  LDS R68, [R67] ;  /* 0x0000000043447984 */ /* 0x000e240000000800 */
        /* <DEDUP_REMOVED lines=8> */
[----:B------:R-:W-:-:S02]  /*15f0*/  FFMA R54, R54, R33, R46 ;  /* 0x0000002136367223 */ /* 0x000fc4000000002e */
[----:B------:R-:W1:Y:S01]  /*1600*/  LDS R46, [R67+0xc] ;  /* 0x00000c00432e7984 */ /* 0x000e620000000800 */
[C---:B0-----:R-:W-:Y:S01]  /*1610*/  FFMA R59, R68.reuse, R35, R56 ;  /* 0x00000023443b7223 */ /* 0x041fe20000000038 */
[C---:B------:R-:W-:Y:S01]  /*1620*/  FFMA R53, R68.reuse, R34, R53 ;  /* 0x0000002244357223 */ /* 0x040fe20000000035 */
[C---:B------:R-:W-:Y:S01]  /*1630*/  FFMA R47, R68.reuse, R36, R47 ;  /* 0x00000024442f7223 */ /* 0x040fe2000000002f */
[----:B------:R-:W-:Y:S01]  /*1640*/  FFMA R54, R68, R37, R54 ;  /* 0x0000002544367223 */ /* 0x000fe20000000036 */
[----:B-1----:R-:W-:Y:S01]  /*1650*/  FFMA R56, R46, R40, R59 ;  /* 0x000000282e387223 */ /* 0x002fe2000000003b */
[----:B------:R-:W-:Y:S01]  /*1660*/  LEA R59, R26, R67, 0x6 ;  /* 0x000000431a3b7211 */ /* 0x000fe200078e30ff */
[C---:B------:R-:W-:Y:S01]  /*1670*/  FFMA R53, R46.reuse, R39, R53 ;  /* 0x000000272e357223 */ /* 0x040fe20000000035 */
[C---:B------:R-:W-:Y:S01]  /*1680*/  FFMA R47, R46.reuse, R38, R47 ;  /* 0x000000262e2f7223 */ /* 0x040fe2000000002f */
[----:B------:R-:W-:Y:S02]  /*1690*/  FFMA R46, R46, R41, R54 ;  /* 0x000000292e2e7223 */ /* 0x000fe40000000036 */
[----:B------:R-:W0:Y:S04]  /*16a0*/  LDS R63, [R59] ;  /* 0x000000003b3f7984 */ /* 0x000e280000000800 */
[----:B------:R-:W1:Y:S04]  /*16b0*/  LDS R54, [R29+0x4] ;  /* 0x000004001d367984 */ /* 0x000e680000000800 */
[----:B------:R-:W-:Y:S01]  /*16c0*/  LDS R65, [R59+0xc] ;  /* 0x00000c003b417984 */ /* 0x000fe20000000800 */
[C---:B0-----:R-:W-:Y:S01]  /*16d0*/  FFMA R64, R63.reuse, R55, R64 ;  /* 0x000000373f407223 */ /* 0x041fe20000000040 */
[----:B------:R-:W-:-:S02]  /*16e0*/  FFMA R57, R63, R61, R57 ;  /* 0x0000003d3f397223 */ /* 0x000fc40000000039 */
[----:B------:R-:W0:Y:S01]  /*16f0*/  LDS R55, [R59+0x4] ;  /* 0x000004003b377984 */ /* 0x000e220000000800 */
[C---:B------:R-:W-:Y:S01]  /*1700*/  FFMA R58, R63.reuse, R66, R58 ;  /* 0x000000423f3a7223 */ /* 0x040fe2000000003a */
[C---:B-1----:R-:W-:Y:S01]  /*1710*/  FFMA R49, R54.reuse, R62, R49 ;  /* 0x0000003e36317223 */ /* 0x042fe20000000031 */
[C---:B------:R-:W-:Y:S01]  /*1720*/  FFMA R50, R54.reuse, R31, R50 ;  /* 0x0000001f36327223 */ /* 0x040fe20000000032 */
[C---:B------:R-:W-:Y:S01]  /*1730*/  FFMA R51, R54.reuse, R32, R51 ;  /* 0x0000002036337223 */ /* 0x040fe20000000033 */
[----:B------:R-:W-:Y:S01]  /*1740*/  FFMA R52, R54, R33, R52 ;  /* 0x0000002136347223 */ /* 0x000fe20000000034 */
[----:B------:R-:W-:Y:S01]  /*1750*/  FFMA R60, R63, R48, R60 ;  /* 0x000000303f3c7223 */ /* 0x000fe2000000003c */
[----:B------:R-:W1:Y:S04]  /*1760*/  LDS R54, [R29+0x8] ;  /* 0x000008001d367984 */ /* 0x000e680000000800 */
[----:B------:R-:W2:Y:S04]  /*1770*/  LDS R63, [R29+0xc] ;  /* 0x00000c001d3f7984 */ /* 0x000ea80000000800 */
[----:B------:R-:W3:Y:S04]  /*1780*/  LDS R48, [R67+0x10] ;  /* 0x0000100043307984 */ /* 0x000ee80000000800 */
[----:B------:R-:W-:Y:S01]  /*1790*/  LDS R66, [R59+0x10] ;  /* 0x000010003b427984 */ /* 0x000fe20000000800 */
[C---:B0-----:R-:W-:Y:S01]  /*17a0*/  FFMA R61, R55.reuse, R62, R64 ;  /* 0x0000003e373d7223 */ /* 0x041fe20000000040 */
[----:B------:R-:W-:-:S02]  /*17b0*/  FFMA R58, R55, R31, R58 ;  /* 0x0000001f373a7223 */ /* 0x000fc4000000003a */
[----:B------:R-:W0:Y:S01]  /*17c0*/  LDS R62, [R59+0x8] ;  /* 0x000008003b3e7984 */ /* 0x000e220000000800 */
[C---:B------:R-:W-:Y:S01]  /*17d0*/  FFMA R57, R55.reuse, R32, R57 ;  /* 0x0000002037397223 */ /* 0x040fe20000000039 */
[----:B------:R-:W-:Y:S02]  /*17e0*/  FFMA R60, R55, R33, R60 ;  /* 0x00000021373c7223 */ /* 0x000fe4000000003c */
[----:B------:R4:W5:Y:S01]  /*17f0*/  LDS R64, [R29+0x10] ;  /* 0x000010001d407984 */ /* 0x0009620000000800 */
[C---:B-1----:R-:W-:Y:S01]  /*1800*/  FFMA R32, R54.reuse, R34, R49 ;  /* 0x0000002236207223 */ /* 0x042fe20000000031 */
[C---:B------:R-:W-:Y:S01]  /*1810*/  FFMA R31, R54.reuse, R35, R50 ;  /* 0x00000023361f7223 */ /* 0x040fe20000000032 */
[C---:B------:R-:W-:Y:S01]  /*1820*/  FFMA R51, R54.reuse, R36, R51 ;  /* 0x0000002436337223 */ /* 0x040fe20000000033 */
[----:B------:R-:W-:Y:S01]  /*1830*/  FFMA R52, R54, R37, R52 ;  /* 0x0000002536347223 */ /* 0x000fe20000000034 */
[C---:B--2---:R-:W-:Y:S01]  /*1840*/  FFMA R33, R63.reuse, R39, R32 ;  /* 0x000000273f217223 */ /* 0x044fe20000000020 */
[C---:B------:R-:W-:Y:S01]  /*1850*/  FFMA R32, R63.reuse, R40, R31 ;  /* 0x000000283f207223 */ /* 0x040fe2000000001f */
[----:B------:R-:W-:Y:S01]  /*1860*/  FFMA R31, R63, R38, R51 ;  /* 0x000000263f1f7223 */ /* 0x000fe20000000033 */
[----:B----4-:R-:W-:Y:S01]  /*1870*/  IADD3 R29, PT, PT, R29, 0x14, RZ ;  /* 0x000000141d1d7810 */ /* 0x010fe20007ffe0ff */
[C---:B---3--:R-:W-:Y:S01]  /*1880*/  FFMA R53, R48.reuse, R44, R53 ;  /* 0x0000002c30357223 */ /* 0x048fe20000000035 */
[C---:B------:R-:W-:Y:S01]  /*1890*/  FFMA R56, R48.reuse, R45, R56 ;  /* 0x0000002d30387223 */ /* 0x040fe20000000038 */
[C---:B------:R-:W-:Y:S01]  /*18a0*/  FFMA R47, R48.reuse, R42, R47 ;  /* 0x0000002a302f7223 */ /* 0x040fe2000000002f */
[----:B------:R-:W-:Y:S01]  /*18b0*/  FFMA R46, R48, R43, R46 ;  /* 0x0000002b302e7223 */ /* 0x000fe2000000002e */
[C---:B0-----:R-:W-:Y:S01]  /*18c0*/  FFMA R34, R62.reuse, R34, R61 ;  /* 0x000000223e227223 */ /* 0x041fe2000000003d */
[C---:B------:R-:W-:Y:S01]  /*18d0*/  FFMA R35, R62.reuse, R35, R58 ;  /* 0x000000233e237223 */ /* 0x040fe2000000003a */
[C---:B------:R-:W-:Y:S01]  /*18e0*/  FFMA R57, R62.reuse, R36, R57 ;  /* 0x000000243e397223 */ /* 0x040fe20000000039 */
[----:B------:R-:W-:Y:S01]  /*18f0*/  FFMA R60, R62, R37, R60 ;  /* 0x000000253e3c7223 */ /* 0x000fe2000000003c */
[----:B------:R-:W-:Y:S01]  /*1900*/  FFMA R36, R63, R41, R52 ;  /* 0x000000293f247223 */ /* 0x000fe20000000034 */
[C---:B------:R-:W-:Y:S01]  /*1910*/  FFMA R39, R65.reuse, R39, R34 ;  /* 0x0000002741277223 */ /* 0x040fe20000000022 */
[C---:B------:R-:W-:Y:S01]  /*1920*/  FFMA R40, R65.reuse, R40, R35 ;  /* 0x0000002841287223 */ /* 0x040fe20000000023 */
[C---:B------:R-:W-:Y:S01]  /*1930*/  FFMA R57, R65.reuse, R38, R57 ;  /* 0x0000002641397223 */ /* 0x040fe20000000039 */
[----:B------:R-:W-:Y:S01]  /*1940*/  FFMA R60, R65, R41, R60 ;  /* 0x00000029413c7223 */ /* 0x000fe2000000003c */
        /* <DEDUP_REMOVED lines=8> */
[----:B------:R-:W-:Y:S06]  /*19d0*/  BRA.U UP0, `(.L_x_1) ;  /* 0xfffffff100587547 */ /* 0x000fec000b83ffff */
[----:B------:R-:W-:Y:S06]  /*19e0*/  BAR.SYNC.DEFER_BLOCKING 0x0 ;  /* 0x0000000000007b1d */ /* 0x000fec0000010000 */
[----:B------:R-:W-:Y:S05]  /*19f0*/  BRA.U !UP1, `(.L_x_2) ;  /* 0xffffffe909247547 */ /* 0x000fea000b83ffff */
.L_x_0:
[----:B------:R-:W2:Y:S01]  /*1a00*/  LDC.64 R28, c[0x0][0x390] ;  /* 0x0000e400ff1c7b82 */ /* 0x000ea20000000a00 */
[----:B------:R-:W3:Y:S01]  /*1a10*/  LDCU UR4, c[0x0][0x39c] ;  /* 0x00007380ff0477ac */ /* 0x000ee20008000800 */
[----:B-1----:R-:W-:Y:S02]  /*1a20*/  LEA R23, R23, R22, 0x7 ;  /* 0x0000001617177211 */ /* 0x002fe400078e38ff */
[----:B------:R-:W-:Y:S01]  /*1a30*/  LEA R32, R24, R21, 0x6 ;  /* 0x0000001518207211 */ /* 0x000fe200078e30ff */
[----:B------:R-:W-:Y:S01]  /*1a40*/  USHF.L.U32 UR7, UR7, 0x2, URZ ;  /* 0x0000000207077899 */ /* 0x000fe200080006ff */
[----:B----4-:R-:W-:-:S04]  /*1a50*/  IADD3 R33, PT, PT, R23, R26, RZ ;  /* 0x0000001a17217210 */ /* 0x010fc80007ffe0ff */
[----:B------:R-:W-:-:S04]  /*1a60*/  IADD3 R43, PT, PT, R33, R26, RZ ;  /* 0x0000001a212b7210 */ /* 0x000fc80007ffe0ff */
[----:B------:R-:W-:-:S04]  /*1a70*/  IADD3 R39, PT, PT, R43, R26, RZ ;  /* 0x0000001a2b277210 */ /* 0x000fc80007ffe0ff */
[-C--:B------:R-:W-:Y:S01]  /*1a80*/  IADD3 R21, PT, PT, R39, R26.reuse, RZ ;  /* 0x0000001a27157210 */ /* 0x080fe20007ffe0ff */
[--C-:B---3--:R-:W-:Y:S02]  /*1a90*/  IMAD R25, R23, UR4, R32.reuse ;  /* 0x0000000417197c24 */ /* 0x108fe4000f8e0220 */
[--C-:B------:R-:W-:Y:S01]  /*1aa0*/  IMAD R33, R33, UR4, R32.reuse ;  /* 0x0000000421217c24 */ /* 0x100fe2000f8e0220 */
[-C--:B------:R-:W-:Y:S01]  /*1ab0*/  IADD3 R41, PT, PT, R21, R26.reuse, RZ ;  /* 0x0000001a15297210 */ /* 0x080fe20007ffe0ff */
[----:B------:R-:W-:Y:S02]  /*1ac0*/  IMAD R43, R43, UR4, R32 ;  /* 0x000000042b2b7c24 */ /* 0x000fe4000f8e0220 */
[----:B--2---:R-:W-:Y:S01]  /*1ad0*/  IMAD.WIDE R24, R25, 0x4, R28 ;  /* 0x0000000419187825 */ /* 0x004fe200078e021c */
[----:B------:R-:W-:-:S03]  /*1ae0*/  IADD3 R37, PT, PT, R41, R26, RZ ;  /* 0x0000001a29257210 */ /* 0x000fc60007ffe0ff */
[--C-:B------:R-:W-:Y:S01]  /*1af0*/  IMAD R39, R39, UR4, R32.reuse ;  /* 0x0000000427277c24 */ /* 0x100fe2000f8e0220 */
[----:B------:R-:W-:Y:S01]  /*1b00*/  IADD3 R22, P0, PT, R24, UR7, RZ ;  /* 0x0000000718167c10 */ /* 0x000fe2000ff1e0ff */
[--C-:B------:R-:W-:Y:S01]  /*1b10*/  IMAD R21, R21, UR4, R32.reuse ;  /* 0x0000000415157c24 */ /* 0x100fe2000f8e0220 */
[----:B------:R-:W-:Y:S01]  /*1b20*/  IADD3 R45, PT, PT, R37, R26, RZ ;  /* 0x0000001a252d7210 */ /* 0x000fe20007ffe0ff */
[--C-:B------:R-:W-:Y:S01]  /*1b30*/  IMAD R41, R41, UR4, R32.reuse ;  /* 0x0000000429297c24 */ /* 0x100fe2000f8e0220 */
[----:B------:R-:W-:Y:S01]  /*1b40*/  IADD3.X R23, PT, PT, RZ, R25, RZ, P0, !PT ;  /* 0x00000019ff177210 */ /* 0x000fe200007fe4ff */
[--C-:B------:R-:W-:Y:S01]  /*1b50*/  IMAD R37, R37, UR4, R32.reuse ;  /* 0x0000000425257c24 */ /* 0x100fe2000f8e0220 */
[----:B------:R-:W-:Y:S01]  /*1b60*/  IADD3 R30, P0, PT, R22, UR7, RZ ;  /* 0x00000007161e7c10 */ /* 0x000fe2000ff1e0ff */
[----:B------:R-:W-:Y:S01]  /*1b70*/  IMAD R45, R45, UR4, R32 ;  /* 0x000000042d2d7c24 */ /* 0x000fe2000f8e0220 */
[----:B0-----:R0:W-:Y:S01]  /*1b80*/  STG.E desc[UR10][R24.64], R50 ;  /* 0x0000003218007986 */ /* 0x0011e2000c10190a */
[----:B------:R-:W-:Y:S01]  /*1b90*/  IMAD.WIDE R32, R33, 0x4, R28 ;  /* 0x0000000421207825 */ /* 0x000fe200078e021c */
[----:B------:R-:W-:-:S02]  /*1ba0*/  IADD3.X R31, PT, PT, RZ, R23, RZ, P0, !PT ;  /* 0x00000017ff1f7210 */ /* 0x000fc400007fe4ff */
[----:B------:R-:W-:Y:S01]  /*1bb0*/  IADD3 R26, P0, PT, R30, UR7, RZ ;  /* 0x000000071e1a7c10 */ /* 0x000fe2000ff1e0ff */
[--C-:B------:R-:W-:Y:S01]  /*1bc0*/  IMAD.WIDE R42, R43, 0x4, R28.reuse ;  /* 0x000000042b2a7825 */ /* 0x100fe200078e021c */
[----:B------:R1:W-:Y:S02]  /*1bd0*/  STG.E desc[UR10][R22.64], R51 ;  /* 0x0000003316007986 */ /* 0x0003e4000c10190a */
[----:B------:R-:W-:Y:S01]  /*1be0*/  IADD3.X R27, PT, PT, RZ, R31, RZ, P0, !PT ;  /* 0x0000001fff1b7210 */ /* 0x000fe200007fe4ff */
[--C-:B------:R-:W-:Y:S01]  /*1bf0*/  IMAD.WIDE R38, R39, 0x4, R28.reuse ;  /* 0x0000000427267825 */ /* 0x100fe200078e021c */
[----:B------:R-:W-:Y:S01]  /*1c00*/  IADD3 R34, P0, PT, R32, UR7, RZ ;  /* 0x0000000720227c10 */ /* 0x000fe2000ff1e0ff */
[----:B------:R2:W-:Y:S02]  /*1c10*/  STG.E desc[UR10][R30.64], R52 ;  /* 0x000000341e007986 */ /* 0x0005e4000c10190a */
[--C-:B0-----:R-:W-:Y:S01]  /*1c20*/  IMAD.WIDE R24, R21, 0x4, R28.reuse ;  /* 0x0000000415187825 */ /* 0x101fe200078e021c */
[----:B------:R-:W-:Y:S01]  /*1c30*/  IADD3.X R35, PT, PT, RZ, R33, RZ, P0, !PT ;  /* 0x00000021ff237210 */ /* 0x000fe200007fe4ff */
[----:B------:R0:W-:Y:S01]  /*1c40*/  STG.E desc[UR10][R26.64], R59 ;  /* 0x0000003b1a007986 */ /* 0x0001e2000c10190a */
[----:B------:R-:W-:Y:S01]  /*1c50*/  IADD3 R36, P0, PT, R34, UR7, RZ ;  /* 0x0000000722247c10 */ /* 0x000fe2000ff1e0ff */
[----:B------:R-:W-:-:S02]  /*1c60*/  IMAD.WIDE R40, R41, 0x4, R28 ;  /* 0x0000000429287825 */ /* 0x000fc400078e021c */
[----:B------:R3:W-:Y:S02]  /*1c70*/  STG.E desc[UR10][R32.64], R18 ;  /* 0x0000001220007986 */ /* 0x0007e4000c10190a */
[--C-:B-1----:R-:W-:Y:S01]  /*1c80*/  IMAD.WIDE R22, R37, 0x4, R28.reuse ;  /* 0x0000000425167825 */ /* 0x102fe200078e021c */
[----:B------:R-:W-:Y:S01]  /*1c90*/  IADD3.X R37, PT, PT, RZ, R35, RZ, P0, !PT ;  /* 0x00000023ff257210 */ /* 0x000fe200007fe4ff */
[----:B------:R1:W-:Y:S01]  /*1ca0*/  STG.E desc[UR10][R34.64], R17 ;  /* 0x0000001122007986 */ /* 0x0003e2000c10190a */
[----:B--2---:R-:W-:Y:S01]  /*1cb0*/  IADD3 R30, P1, PT, R42, UR7, RZ ;  /* 0x000000072a1e7c10 */ /* 0x004fe2000ff3e0ff */
[----:B------:R-:W-:Y:S01]  /*1cc0*/  IMAD.WIDE R28, R45, 0x4, R28 ;  /* 0x000000042d1c7825 */ /* 0x000fe200078e021c */
[----:B0-----:R-:W-:Y:S01]  /*1cd0*/  IADD3 R26, P0, PT, R36, UR7, RZ ;  /* 0x00000007241a7c10 */ /* 0x001fe2000ff1e0ff */
[----:B------:R0:W-:Y:S01]  /*1ce0*/  STG.E desc[UR10][R36.64], R20 ;  /* 0x0000001424007986 */ /* 0x0001e2000c10190a */
[----:B------:R-:W-:Y:S02]  /*1cf0*/  IADD3.X R31, PT, PT, RZ, R43, RZ, P1, !PT ;  /* 0x0000002bff1f7210 */ /* 0x000fe40000ffe4ff */
[----:B------:R-:W-:-:S02]  /*1d00*/  IADD3.X R27, PT, PT, RZ, R37, RZ, P0, !PT ;  /* 0x00000025ff1b7210 */ /* 0x000fc400007fe4ff */
[----:B---3--:R-:W-:Y:S02]  /*1d10*/  IADD3 R32, P0, PT, R30, UR7, RZ ;  /* 0x000000071e207c10 */ /* 0x008fe4000ff1e0ff */
[----:B-1----:R-:W-:Y:S01]  /*1d20*/  IADD3 R34, P1, PT, R38, UR7, RZ ;  /* 0x0000000726227c10 */ /* 0x002fe2000ff3e0ff */
[----:B------:R1:W-:Y:S01]  /*1d30*/  STG.E desc[UR10][R26.64], R19 ;  /* 0x000000131a007986 */ /* 0x0003e2000c10190a */
[----:B------:R-:W-:Y:S02]  /*1d40*/  IADD3.X R33, PT, PT, RZ, R31, RZ, P0, !PT ;  /* 0x0000001fff217210 */ /* 0x000fe400007fe4ff */
[----:B------:R-:W-:Y:S01]  /*1d50*/  IADD3 R44, P0, PT, R32, UR7, RZ ;  /* 0x00000007202c7c10 */ /* 0x000fe2000ff1e0ff */
[----:B------:R2:W-:Y:S01]  /*1d60*/  STG.E desc[UR10][R42.64], R16 ;  /* 0x000000102a007986 */ /* 0x0005e2000c10190a */
[----:B------:R-:W-:Y:S02]  /*1d70*/  IADD3.X R35, PT, PT, RZ, R39, RZ, P1, !PT ;  /* 0x00000027ff237210 */ /* 0x000fe40000ffe4ff */
[----:B------:R-:W-:Y:S01]  /*1d80*/  IADD3.X R45, PT, PT, RZ, R33, RZ, P0, !PT ;  /* 0x00000021ff2d7210 */ /* 0x000fe200007fe4ff */
[----:B------:R-:W-:Y:S01]  /*1d90*/  STG.E desc[UR10][R30.64], R15 ;  /* 0x0000000f1e007986 */ /* 0x000fe2000c10190a */
[----:B0-----:R-:W-:-:S02]  /*1da0*/  IADD3 R20, P0, PT, R34, UR7, RZ ;  /* 0x0000000722147c10 */ /* 0x001fc4000ff1e0ff */
[----:B------:R-:W-:Y:S01]  /*1db0*/  IADD3 R18, P1, PT, R24, UR7, RZ ;  /* 0x0000000718127c10 */ /* 0x000fe2000ff3e0ff */
[----:B------:R0:W-:Y:S01]  /*1dc0*/  STG.E desc[UR10][R32.64], R14 ;  /* 0x0000000e20007986 */ /* 0x0001e2000c10190a */
[----:B------:R-:W-:Y:S02]  /*1dd0*/  IADD3.X R21, PT, PT, RZ, R35, RZ, P0, !PT ;  /* 0x00000023ff157210 */ /* 0x000fe400007fe4ff */
[----:B-1----:R-:W-:Y:S01]  /*1de0*/  IADD3.X R19, PT, PT, RZ, R25, RZ, P1, !PT ;  /* 0x00000019ff137210 */ /* 0x002fe20000ffe4ff */
[----:B------:R-:W-:Y:S01]  /*1df0*/  STG.E desc[UR10][R44.64], R13 ;  /* 0x0000000d2c007986 */ /* 0x000fe2000c10190a */
[----:B--2---:R-:W-:Y:S02]  /*1e00*/  IADD3 R16, P0, PT, R20, UR7, RZ ;  /* 0x0000000714107c10 */ /* 0x004fe4000ff1e0ff */
[----:B------:R-:W-:Y:S01]  /*1e10*/  IADD3 R26, P1, PT, R40, UR7, RZ ;  /* 0x00000007281a7c10 */ /* 0x000fe2000ff3e0ff */
[----:B------:R1:W-:Y:S01]  /*1e20*/  STG.E desc[UR10][R38.64], R12 ;  /* 0x0000000c26007986 */ /* 0x0003e2000c10190a */
[----:B------:R-:W-:-:S02]  /*1e30*/  IADD3.X R17, PT, PT, RZ, R21, RZ, P0, !PT ;  /* 0x00000015ff117210 */ /* 0x000fc400007fe4ff */
[----:B------:R-:W-:Y:S01]  /*1e40*/  IADD3.X R27, PT, PT, RZ, R41, RZ, P1, !PT ;  /* 0x00000029ff1b7210 */ /* 0x000fe20000ffe4ff */
[----:B------:R-:W-:Y:S01]  /*1e50*/  STG.E desc[UR10][R34.64], R11 ;  /* 0x0000000b22007986 */ /* 0x000fe2000c10190a */
[----:B0-----:R-:W-:-:S03]  /*1e60*/  IADD3 R14, P0, PT, R18, UR7, RZ ;  /* 0x00000007120e7c10 */ /* 0x001fc6000ff1e0ff */
[----:B------:R0:W-:Y:S01]  /*1e70*/  STG.E desc[UR10][R20.64], R10 ;  /* 0x0000000a14007986 */ /* 0x0001e2000c10190a */
[----:B------:R-:W-:Y:S02]  /*1e80*/  IADD3.X R15, PT, PT, RZ, R19, RZ, P0, !PT ;  /* 0x00000013ff0f7210 */ /* 0x000fe400007fe4ff */
[----:B-1----:R-:W-:Y:S01]  /*1e90*/  IADD3 R12, P0, PT, R14, UR7, RZ ;  /* 0x000000070e0c7c10 */ /* 0x002fe2000ff1e0ff */
[----:B------:R1:W-:Y:S03]  /*1ea0*/  STG.E desc[UR10][R16.64], R9 ;  /* 0x0000000910007986 */ /* 0x0003e6000c10190a */
[----:B------:R-:W-:Y:S01]  /*1eb0*/  IADD3.X R13, PT, PT, RZ, R15, RZ, P0, !PT ;  /* 0x0000000fff0d7210 */ /* 0x000fe200007fe4ff */
[----:B------:R2:W-:Y:S01]  /*1ec0*/  STG.E desc[UR10][R24.64], R8 ;  /* 0x0000000818007986 */ /* 0x0005e2000c10190a */
[----:B0-----:R-:W-:-:S03]  /*1ed0*/  IADD3 R10, P1, PT, R26, UR7, RZ ;  /* 0x000000071a0a7c10 */ /* 0x001fc6000ff3e0ff */
[----:B------:R0:W-:Y:S01]  /*1ee0*/  STG.E desc[UR10][R18.64], R7 ;  /* 0x0000000712007986 */ /* 0x0001e2000c10190a */
[----:B------:R-:W-:-:S03]  /*1ef0*/  IADD3.X R11, PT, PT, RZ, R27, RZ, P1, !PT ;  /* 0x0000001bff0b7210 */ /* 0x000fc60000ffe4ff */
[----:B------:R3:W-:Y:S01]  /*1f00*/  STG.E desc[UR10][R14.64], R6 ;  /* 0x000000060e007986 */ /* 0x0007e2000c10190a */
[----:B-1----:R-:W-:Y:S02]  /*1f10*/  IADD3 R16, P0, PT, R22, UR7, RZ ;  /* 0x0000000716107c10 */ /* 0x002fe4000ff1e0ff */
[----:B--2---:R-:W-:Y:S01]  /*1f20*/  IADD3 R8, P1, PT, R10, UR7, RZ ;  /* 0x000000070a087c10 */ /* 0x004fe2000ff3e0ff */
[----:B------:R1:W-:Y:S01]  /*1f30*/  STG.E desc[UR10][R12.64], R5 ;  /* 0x000000050c007986 */ /* 0x0003e2000c10190a */
[----:B------:R-:W-:Y:S02]  /*1f40*/  IADD3.X R17, PT, PT, RZ, R23, RZ, P0, !PT ;  /* 0x00000017ff117210 */ /* 0x000fe400007fe4ff */
[----:B0-----:R-:W-:Y:S01]  /*1f50*/  IADD3 R18, P0, PT, R16, UR7, RZ ;  /* 0x0000000710127c10 */ /* 0x001fe2000ff1e0ff */
[----:B------:R0:W-:Y:S01]  /*1f60*/  STG.E desc[UR10][R40.64], R4 ;  /* 0x0000000428007986 */ /* 0x0001e2000c10190a */
[----:B------:R-:W-:Y:S02]  /*1f70*/  IADD3.X R9, PT, PT, RZ, R11, RZ, P1, !PT ;  /* 0x0000000bff097210 */ /* 0x000fe40000ffe4ff */
[----:B---3--:R-:W-:Y:S01]  /*1f80*/  IADD3 R6, P1, PT, R28, UR7, RZ ;  /* 0x000000071c067c10 */ /* 0x008fe2000ff3e0ff */
[----:B------:R-:W-:Y:S01]  /*1f90*/  STG.E desc[UR10][R26.64], R3 ;  /* 0x000000031a007986 */ /* 0x000fe2000c10190a */
[----:B------:R-:W-:-:S02]  /*1fa0*/  IADD3.X R19, PT, PT, RZ, R17, RZ, P0, !PT ;  /* 0x00000011ff137210 */ /* 0x000fc400007fe4ff */
[----:B------:R-:W-:Y:S01]  /*1fb0*/  IADD3.X R7, PT, PT, RZ, R29, RZ, P1, !PT ;  /* 0x0000001dff077210 */ /* 0x000fe20000ffe4ff */
[----:B------:R2:W-:Y:S01]  /*1fc0*/  STG.E desc[UR10][R10.64], R2 ;  /* 0x000000020a007986 */ /* 0x0005e2000c10190a */
[----:B-1----:R-:W-:Y:S02]  /*1fd0*/  IADD3 R12, P1, PT, R6, UR7, RZ ;  /* 0x00000007060c7c10 */ /* 0x002fe4000ff3e0ff */
[----:B0-----:R-:W-:Y:S01]  /*1fe0*/  IADD3 R4, P0, PT, R18, UR7, RZ ;  /* 0x0000000712047c10 */ /* 0x001fe2000ff1e0ff */
[----:B------:R-:W-:Y:S01]  /*1ff0*/  STG.E desc[UR10][R8.64], R0 ;  /* 0x0000000008007986 */ /* 0x000fe2000c10190a */
[----:B------:R-:W-:Y:S02]  /*2000*/  IADD3.X R13, PT, PT, RZ, R7, RZ, P1, !PT ;  /* 0x00000007ff0d7210 */ /* 0x000fe40000ffe4ff */
[----:B------:R-:W-:Y:S01]  /*2010*/  IADD3.X R5, PT, PT, RZ, R19, RZ, P0, !PT ;  /* 0x00000013ff057210 */ /* 0x000fe200007fe4ff */
[----:B------:R-:W-:Y:S01]  /*2020*/  STG.E desc[UR10][R22.64], R53 ;  /* 0x0000003516007986 */ /* 0x000fe2000c10190a */
[----:B--2---:R-:W-:-:S03]  /*2030*/  IADD3 R2, P0, PT, R12, UR7, RZ ;  /* 0x000000070c027c10 */ /* 0x004fc6000ff1e0ff */
[----:B------:R-:W-:Y:S01]  /*2040*/  STG.E desc[UR10][R16.64], R56 ;  /* 0x0000003810007986 */ /* 0x000fe2000c10190a */
[----:B------:R-:W-:-:S03]  /*2050*/  IADD3.X R3, PT, PT, RZ, R13, RZ, P0, !PT ;  /* 0x0000000dff037210 */ /* 0x000fc600007fe4ff */
[----:B------:R-:W-:Y:S04]  /*2060*/  STG.E desc[UR10][R18.64], R47 ;  /* 0x0000002f12007986 */ /* 0x000fe8000c10190a */
[----:B------:R-:W-:Y:S04]  /*2070*/  STG.E desc[UR10][R4.64], R46 ;  /* 0x0000002e04007986 */ /* 0x000fe8000c10190a */
[----:B------:R-:W-:Y:S04]  /*2080*/  STG.E desc[UR10][R28.64], R64 ;  /* 0x000000401c007986 */ /* 0x000fe8000c10190a */
[----:B------:R-:W-:Y:S04]  /*2090*/  STG.E desc[UR10][R6.64], R58 ;  /* 0x0000003a06007986 */ /* 0x000fe8000c10190a */
[----:B------:R-:W-:Y:S04]  /*20a0*/  STG.E desc[UR10][R12.64], R57 ;  /* 0x000000390c007986 */ /* 0x000fe8000c10190a */
[----:B------:R-:W-:Y:S01]  /*20b0*/  STG.E desc[UR10][R2.64], R60 ;  /* 0x0000003c02007986 */ /* 0x000fe2000c10190a */
[----:B------:R-:W-:Y:S05]  /*20c0*/  EXIT ;  /* 0x000000000000794d */ /* 0x000fea0003800000 */
.L_x_3:
[----:B------:R-:W-:-:S00]  /*20d0*/  BRA `(.L_x_3) ;  /* 0xfffffffc00fc7947 */ /* 0x000fc0000383ffff */
[----:B------:R-:W-:-:S00]  /*20e0*/  NOP ;  /* 0x0000000000007918 */ /* 0x000fc00000000000 */
        /* <DEDUP_REMOVED lines=9> */
.L_x_4:


//--------------------- .nv.shared.kernel         --------------------------
	.section	.nv.shared.kernel,"aw",@nobits
	.sectionflags	@""
	.align	4
.nv.shared.kernel:
	.zero		13312


//--------------------- .nv.shared.reserved.0     --------------------------
	.section	.nv.shared.reserved.0,"aw",@nobits
	.weak		__nv_reservedSMEM_offset_0_alias
	.size		__nv_reservedSMEM_offset_0_alias, 0, 64
	.other		__nv_reservedSMEM_offset_0_alias,@"STO_CUDA_RESERVED_SHARED STV_DEFAULT"
__nv_reservedSMEM_offset_0_alias:
	.zero		0
	.zero		64


//--------------------- .nv.constant0.kernel      --------------------------
	.section	.nv.constant0.kernel,"a",@progbits
	.sectionflags	@""
	.align	4
.nv.constant0.kernel:
	.zero		932


//--------------------- SYMBOLS --------------------------

	.type		.nv.reservedSmem.offset0,@object
	.size		.nv.reservedSmem.offset0,0x4
	.type		.nv.reservedSmem.cap,@object
	.size		.nv.reservedSmem.cap,0x4
